//
// Generated by NVIDIA NVVM Compiler
//
// Compiler Build ID: CL-36424714
// Cuda compilation tools, release 13.0, V13.0.88
// Based on NVVM 20.0.0
//

.version 9.0
.target sm_100
.address_size 64

	// .globl	main_kernel
// _ZZ11main_kernelE15PadInput_shared has been demoted
// _ZZ11main_kernelE13weight_shared has been demoted

.visible .entry main_kernel(
	.param .u64 .ptr .align 1 main_kernel_param_0,
	.param .u64 .ptr .align 1 main_kernel_param_1,
	.param .u64 .ptr .align 1 main_kernel_param_2
)
.maxntid 256
{
	.reg .pred 	%p<42>;
	.reg .b16 	%rs<32>;
	.reg .b32 	%r<218>;
	.reg .b32 	%f<342>;
	.reg .b64 	%rd<65>;
	// demoted variable
	.shared .align 4 .b8 _ZZ11main_kernelE15PadInput_shared[21760];
	// demoted variable
	.shared .align 4 .b8 _ZZ11main_kernelE13weight_shared[9216];
	ld.param.u64 	%rd9, [main_kernel_param_1];
	ld.param.u64 	%rd10, [main_kernel_param_2];
	cvta.to.global.u64 	%rd1, %rd10;
	cvta.to.global.u64 	%rd2, %rd9;
	mov.u32 	%r1, %ctaid.x;
	and.b32  	%r2, %r1, 12;
	setp.ne.s32 	%p6, %r2, 0;
	mov.u32 	%r3, %tid.x;
	setp.gt.u32 	%p7, %r3, 31;
	and.pred  	%p1, %p6, %p7;
	shl.b32 	%r64, %r1, 14;
	and.b32  	%r65, %r64, 2147221504;
	shr.u32 	%r66, %r1, 2;
	and.b32  	%r4, %r66, 3;
	shl.b32 	%r67, %r3, 4;
	and.b32  	%r5, %r67, 3968;
	and.b32  	%r6, %r3, 7;
	or.b32  	%r68, %r6, -8704;
	add.s32 	%r69, %r68, %r65;
	shl.b32 	%r70, %r1, 13;
	and.b32  	%r71, %r70, 98304;
	add.s32 	%r72, %r69, %r71;
	add.s32 	%r7, %r72, %r5;
	shl.b32 	%r73, %r3, 2;
	mov.u32 	%r74, _ZZ11main_kernelE15PadInput_shared;
	add.s32 	%r8, %r74, %r73;
	selp.u32 	%r75, 1, 0, %p7;
	or.b32  	%r76, %r2, %r75;
	setp.eq.s32 	%p9, %r76, 0;
	shr.u32 	%r9, %r3, 5;
	setp.lt.u32 	%p10, %r3, 32;
	selp.b32 	%r77, 16, -1, %p10;
	add.s32 	%r78, %r77, %r9;
	setp.eq.s32 	%p11, %r78, 0;
	selp.b32 	%r79, 8192, 0, %p7;
	shl.b32 	%r80, %r78, 9;
	shr.u32 	%r11, %r3, 3;
	and.b32  	%r12, %r67, 384;
	or.b32  	%r81, %r69, %r79;
	add.s32 	%r82, %r81, %r71;
	or.b32  	%r83, %r82, %r12;
	add.s32 	%r13, %r83, %r80;
	or.b32  	%r14, %r65, %r71;
	setp.lt.u32 	%p12, %r3, 64;
	selp.b32 	%r84, 15, -2, %p12;
	add.s32 	%r15, %r84, %r9;
	cvt.u16.u32 	%rs3, %r3;
	or.b16  	%rs4, %rs3, 1024;
	mul.hi.u16 	%rs5, %rs4, 241;
	shl.b16 	%rs6, %rs5, 12;
	and.b16  	%rs7, %rs6, 24576;
	cvt.u32.u16 	%r85, %rs7;
	shl.b32 	%r86, %r15, 9;
	or.b32  	%r87, %r72, %r12;
	add.s32 	%r88, %r87, %r86;
	add.s32 	%r16, %r88, %r85;
	setp.lt.u32 	%p13, %r3, 96;
	selp.b32 	%r89, 14, -3, %p13;
	add.s32 	%r17, %r89, %r9;
	or.b16  	%rs8, %rs3, 1536;
	mul.hi.u16 	%rs9, %rs8, 241;
	shl.b16 	%rs10, %rs9, 12;
	and.b16  	%rs11, %rs10, 24576;
	cvt.u32.u16 	%r90, %rs11;
	shl.b32 	%r91, %r17, 9;
	add.s32 	%r92, %r87, %r91;
	add.s32 	%r18, %r92, %r90;
	setp.lt.u32 	%p14, %r3, 128;
	selp.b32 	%r93, 13, -4, %p14;
	add.s32 	%r19, %r93, %r9;
	or.b16  	%rs12, %rs3, 2048;
	mul.hi.u16 	%rs13, %rs12, 241;
	shl.b16 	%rs14, %rs13, 12;
	and.b16  	%rs1, %rs14, -8192;
	setp.lt.u32 	%p15, %r3, 160;
	selp.b32 	%r94, 80, 251, %p15;
	add.s32 	%r95, %r94, %r9;
	cvt.u16.u32 	%rs15, %r95;
	and.b16  	%rs16, %rs15, 255;
	mul.lo.s16 	%rs17, %rs16, 241;
	shr.u16 	%rs18, %rs17, 12;
	cvt.u32.u16 	%r96, %rs18;
	or.b32  	%r97, %r2, %r96;
	setp.eq.s32 	%p16, %r97, 0;
	selp.b32 	%r98, 12, -5, %p15;
	add.s32 	%r99, %r98, %r9;
	setp.eq.s32 	%p17, %r99, 0;
	setp.gt.u32 	%p18, %r3, 159;
	selp.b32 	%r101, 131072, 0, %p18;
	mul.wide.u16 	%r102, %rs18, 8192;
	shl.b32 	%r103, %r99, 9;
	add.s32 	%r104, %r87, %r101;
	add.s32 	%r105, %r104, %r103;
	add.s32 	%r20, %r105, %r102;
	setp.gt.u32 	%p19, %r3, 191;
	selp.u32 	%r106, 1, 0, %p19;
	or.b32  	%r107, %r2, %r106;
	setp.eq.s32 	%p20, %r107, 0;
	setp.lt.u32 	%p21, %r3, 192;
	selp.b32 	%r108, 11, -6, %p21;
	add.s32 	%r109, %r108, %r9;
	setp.eq.s32 	%p22, %r109, 0;
	selp.b64 	%rd3, 8192, 0, %p19;
	shl.b32 	%r21, %r109, 9;
	or.b32  	%r22, %r14, 131072;
	add.s16 	%rs19, %rs3, 864;
	mul.hi.u16 	%rs20, %rs19, 241;
	shl.b16 	%rs21, %rs20, 12;
	and.b16  	%rs2, %rs21, 24576;
	add.s16 	%rs22, %rs3, 2144;
	mul.hi.u16 	%rs23, %rs22, 241;
	shl.b16 	%rs24, %rs23, 12;
	and.b16  	%rs25, %rs24, -8192;
	cvt.u32.u16 	%r111, %rs25;
	or.b32  	%r112, %r68, %r12;
	add.s32 	%r113, %r112, %r22;
	add.s32 	%r114, %r113, %r80;
	add.s32 	%r23, %r114, %r111;
	add.s16 	%rs26, %rs3, 2656;
	mul.hi.u16 	%rs27, %rs26, 241;
	shl.b16 	%rs28, %rs27, 12;
	and.b16  	%rs29, %rs28, -8192;
	cvt.u32.u16 	%r115, %rs29;
	or.b32  	%r116, %r6, %r14;
	or.b32  	%r117, %r116, %r5;
	add.s32 	%r118, %r117, %r115;
	add.s32 	%r24, %r118, 130048;
	shl.b32 	%r119, %r3, 3;
	mov.u32 	%r120, _ZZ11main_kernelE13weight_shared;
	add.s32 	%r25, %r120, %r119;
	shl.b32 	%r121, %r3, 7;
	and.b32  	%r122, %r121, 16384;
	shl.b32 	%r123, %r1, 10;
	and.b32  	%r26, %r123, 2048;
	and.b32  	%r27, %r73, 224;
	shl.b32 	%r124, %r1, 4;
	and.b32  	%r28, %r124, 16;
	shl.b32 	%r125, %r3, 1;
	and.b32  	%r29, %r125, 14;
	or.b32  	%r126, %r26, %r122;
	or.b32  	%r127, %r126, %r27;
	or.b32  	%r128, %r127, %r28;
	or.b32  	%r129, %r128, %r29;
	and.b32  	%r31, %r67, 1024;
	or.b32  	%r30, %r129, %r31;
	shr.u32 	%r130, %r3, 7;
	mul.lo.s32 	%r131, %r130, 1088;
	and.b32  	%r132, %r125, 192;
	and.b32  	%r133, %r3, 24;
	or.b32  	%r134, %r131, %r133;
	add.s32 	%r32, %r134, %r132;
	or.pred  	%p2, %p9, %p11;
	or.pred  	%p3, %p16, %p17;
	or.pred  	%p4, %p20, %p22;
	and.b32  	%r135, %r119, 768;
	mad.lo.s32 	%r136, %r130, 4352, %r135;
	cvt.u16.u32 	%rs30, %r11;
	and.b16  	%rs31, %rs30, 3;
	mul.wide.u16 	%r137, %rs31, 32;
	or.b32  	%r138, %r136, %r137;
	add.s32 	%r33, %r74, %r138;
	mov.b32 	%r211, 0;
	mov.f32 	%f310, 0f00000000;
	not.pred 	%p23, %p1;
	mov.f32 	%f326, %f310;
	mov.f32 	%f312, %f310;
	mov.f32 	%f327, %f310;
	mov.f32 	%f314, %f310;
	mov.f32 	%f328, %f310;
	mov.f32 	%f316, %f310;
	mov.f32 	%f329, %f310;
	mov.f32 	%f318, %f310;
	mov.f32 	%f330, %f310;
	mov.f32 	%f320, %f310;
	mov.f32 	%f331, %f310;
	mov.f32 	%f322, %f310;
	mov.f32 	%f332, %f310;
	mov.f32 	%f324, %f310;
	mov.f32 	%f333, %f310;
$L__BB0_1:
	shl.b32 	%r35, %r211, 5;
	add.s32 	%r36, %r7, %r35;
	add.s32 	%r37, %r23, %r35;
	shl.b32 	%r38, %r211, 12;
	add.s32 	%r39, %r30, %r38;
	mov.b32 	%r212, 0;
	add.s32 	%r163, %r24, %r35;
	add.s32 	%r153, %r20, %r35;
	add.s32 	%r147, %r18, %r35;
	add.s32 	%r145, %r16, %r35;
	add.s32 	%r141, %r13, %r35;
$L__BB0_2:
	bar.sync 	0;
	shl.b32 	%r41, %r212, 3;
	add.s32 	%r140, %r36, %r41;
	mul.wide.s32 	%rd11, %r140, 4;
	add.s64 	%rd4, %rd2, %rd11;
	mov.f32 	%f282, 0f00000000;
	@%p23 bra 	$L__BB0_4;
	ld.global.nc.f32 	%f282, [%rd4];
$L__BB0_4:
	setp.eq.s32 	%p24, %r2, 0;
	st.shared.f32 	[%r8], %f282;
	mov.f32 	%f283, 0f00000000;
	@%p24 bra 	$L__BB0_6;
	ld.global.nc.f32 	%f283, [%rd4+16384];
$L__BB0_6:
	st.shared.f32 	[%r8+1024], %f283;
	mov.f32 	%f284, 0f00000000;
	@%p2 bra 	$L__BB0_8;
	add.s32 	%r142, %r141, %r41;
	mul.wide.s32 	%rd12, %r142, 4;
	add.s64 	%rd13, %rd2, %rd12;
	ld.global.nc.f32 	%f284, [%rd13];
$L__BB0_8:
	setp.eq.s32 	%p25, %r15, 0;
	st.shared.f32 	[%r8+2048], %f284;
	cvt.u64.u32 	%rd5, %r41;
	add.s32 	%r42, %r6, %r5;
	add.s32 	%r143, %r42, %r14;
	add.s32 	%r144, %r143, %r35;
	cvt.u64.u32 	%rd14, %r144;
	add.s64 	%rd15, %rd14, %rd5;
	shl.b64 	%rd16, %rd15, 2;
	add.s64 	%rd6, %rd2, %rd16;
	ld.global.nc.f32 	%f126, [%rd6+12288];
	st.shared.f32 	[%r8+3072], %f126;
	mov.f32 	%f285, 0f00000000;
	@%p25 bra 	$L__BB0_10;
	add.s32 	%r146, %r145, %r41;
	mul.wide.s32 	%rd17, %r146, 4;
	add.s64 	%rd18, %rd2, %rd17;
	ld.global.nc.f32 	%f285, [%rd18];
$L__BB0_10:
	setp.eq.s32 	%p26, %r17, 0;
	st.shared.f32 	[%r8+4096], %f285;
	ld.global.nc.f32 	%f128, [%rd6+43008];
	st.shared.f32 	[%r8+5120], %f128;
	mov.f32 	%f286, 0f00000000;
	@%p26 bra 	$L__BB0_12;
	add.s32 	%r148, %r147, %r41;
	mul.wide.s32 	%rd19, %r148, 4;
	add.s64 	%rd20, %rd2, %rd19;
	ld.global.nc.f32 	%f286, [%rd20];
$L__BB0_12:
	setp.eq.s32 	%p27, %r19, 0;
	st.shared.f32 	[%r8+6144], %f286;
	ld.global.nc.f32 	%f130, [%rd6+73728];
	st.shared.f32 	[%r8+7168], %f130;
	mov.f32 	%f287, 0f00000000;
	@%p27 bra 	$L__BB0_14;
	cvt.u64.u32 	%rd21, %r35;
	cvt.u64.u16 	%rd22, %rs1;
	add.s32 	%r149, %r6, %r14;
	add.s32 	%r150, %r149, %r12;
	shl.b32 	%r151, %r19, 9;
	add.s32 	%r152, %r150, %r151;
	cvt.u64.u32 	%rd23, %r152;
	add.s64 	%rd24, %rd23, %rd22;
	add.s64 	%rd25, %rd24, %rd21;
	add.s64 	%rd26, %rd25, %rd5;
	shl.b64 	%rd27, %rd26, 2;
	add.s64 	%rd28, %rd2, %rd27;
	ld.global.nc.f32 	%f287, [%rd28+-34816];
$L__BB0_14:
	st.shared.f32 	[%r8+8192], %f287;
	ld.global.nc.f32 	%f132, [%rd6+104448];
	st.shared.f32 	[%r8+9216], %f132;
	mov.f32 	%f288, 0f00000000;
	@%p3 bra 	$L__BB0_16;
	add.s32 	%r154, %r153, %r41;
	mul.wide.s32 	%rd29, %r154, 4;
	add.s64 	%rd30, %rd2, %rd29;
	ld.global.nc.f32 	%f288, [%rd30];
$L__BB0_16:
	st.shared.f32 	[%r8+10240], %f288;
	mov.f32 	%f289, 0f00000000;
	@%p24 bra 	$L__BB0_18;
	ld.global.nc.f32 	%f289, [%rd6+495616];
$L__BB0_18:
	st.shared.f32 	[%r8+11264], %f289;
	mov.f32 	%f290, 0f00000000;
	@%p4 bra 	$L__BB0_20;
	cvt.u64.u32 	%rd31, %r35;
	cvt.u64.u32 	%rd32, %r21;
	cvt.u64.u32 	%rd33, %r12;
	add.s32 	%r155, %r14, %r6;
	cvt.u64.u32 	%rd34, %r155;
	add.s64 	%rd35, %rd3, %rd34;
	add.s64 	%rd36, %rd35, %rd33;
	add.s64 	%rd37, %rd36, %rd32;
	add.s64 	%rd38, %rd37, %rd31;
	add.s64 	%rd39, %rd38, %rd5;
	shl.b64 	%rd40, %rd39, 2;
	add.s64 	%rd41, %rd2, %rd40;
	ld.global.nc.f32 	%f290, [%rd41+489472];
$L__BB0_20:
	setp.eq.s32 	%p29, %r9, 7;
	st.shared.f32 	[%r8+12288], %f290;
	add.s32 	%r156, %r42, %r22;
	add.s32 	%r157, %r156, %r35;
	cvt.u64.u32 	%rd42, %r157;
	add.s64 	%rd43, %rd42, %rd5;
	shl.b64 	%rd44, %rd43, 2;
	add.s64 	%rd7, %rd2, %rd44;
	ld.global.nc.f32 	%f136, [%rd7+2048];
	st.shared.f32 	[%r8+13312], %f136;
	mov.f32 	%f291, 0f00000000;
	@%p29 bra 	$L__BB0_22;
	cvt.u64.u32 	%rd45, %r35;
	cvt.u64.u16 	%rd46, %rs2;
	shl.b32 	%r158, %r9, 9;
	or.b32  	%r159, %r6, %r158;
	add.s32 	%r160, %r159, %r12;
	add.s32 	%r161, %r160, %r22;
	cvt.u64.u32 	%rd47, %r161;
	add.s64 	%rd48, %rd47, %rd46;
	add.s64 	%rd49, %rd48, %rd45;
	add.s64 	%rd50, %rd49, %rd5;
	shl.b64 	%rd51, %rd50, 2;
	add.s64 	%rd52, %rd2, %rd51;
	ld.global.nc.f32 	%f291, [%rd52+-14336];
$L__BB0_22:
	setp.lt.u32 	%p30, %r3, 32;
	st.shared.f32 	[%r8+14336], %f291;
	ld.global.nc.f32 	%f138, [%rd7+32768];
	st.shared.f32 	[%r8+15360], %f138;
	ld.global.nc.f32 	%f139, [%rd7+49152];
	st.shared.f32 	[%r8+16384], %f139;
	mov.f32 	%f292, 0f00000000;
	@%p30 bra 	$L__BB0_24;
	ld.global.nc.f32 	%f292, [%rd7+63488];
$L__BB0_24:
	setp.eq.s32 	%p31, %r78, 0;
	st.shared.f32 	[%r8+17408], %f292;
	ld.global.nc.f32 	%f141, [%rd7+79872];
	st.shared.f32 	[%r8+18432], %f141;
	mov.f32 	%f293, 0f00000000;
	@%p31 bra 	$L__BB0_26;
	add.s32 	%r162, %r37, %r41;
	mul.wide.s32 	%rd53, %r162, 4;
	add.s64 	%rd54, %rd2, %rd53;
	ld.global.nc.f32 	%f293, [%rd54];
$L__BB0_26:
	setp.gt.u32 	%p32, %r3, 63;
	st.shared.f32 	[%r8+19456], %f293;
	ld.global.nc.f32 	%f142, [%rd7+110592];
	st.shared.f32 	[%r8+20480], %f142;
	@%p32 bra 	$L__BB0_28;
	add.s32 	%r164, %r163, %r41;
	mul.wide.s32 	%rd55, %r164, 4;
	add.s64 	%rd56, %rd2, %rd55;
	ld.global.nc.f32 	%f143, [%rd56];
	st.shared.f32 	[%r8+21504], %f143;
$L__BB0_28:
	setp.gt.u32 	%p33, %r3, 127;
	shl.b32 	%r43, %r212, 8;
	add.s32 	%r165, %r39, %r43;
	mul.wide.s32 	%rd57, %r165, 4;
	add.s64 	%rd58, %rd1, %rd57;
	ld.global.nc.v2.f32 	{%f144, %f145}, [%rd58];
	st.shared.v2.f32 	[%r25], {%f144, %f145};
	ld.global.nc.v2.f32 	{%f146, %f147}, [%rd58+131072];
	st.shared.v2.f32 	[%r25+2048], {%f146, %f147};
	ld.global.nc.v2.f32 	{%f148, %f149}, [%rd58+262144];
	st.shared.v2.f32 	[%r25+4096], {%f148, %f149};
	ld.global.nc.v2.f32 	{%f150, %f151}, [%rd58+393216];
	st.shared.v2.f32 	[%r25+6144], {%f150, %f151};
	@%p33 bra 	$L__BB0_30;
	add.s32 	%r166, %r26, %r31;
	add.s32 	%r167, %r166, %r27;
	add.s32 	%r168, %r167, %r28;
	add.s32 	%r169, %r168, %r29;
	add.s32 	%r170, %r169, %r38;
	add.s32 	%r171, %r170, %r43;
	mul.wide.u32 	%rd59, %r171, 4;
	add.s64 	%rd60, %rd1, %rd59;
	ld.global.nc.v2.f32 	{%f152, %f153}, [%rd60+524288];
	st.shared.v2.f32 	[%r25+8192], {%f152, %f153};
$L__BB0_30:
	bar.sync 	0;
	mov.b32 	%r213, 0;
$L__BB0_31:
	shl.b32 	%r174, %r213, 5;
	add.s32 	%r45, %r32, %r174;
	shl.b32 	%r175, %r213, 8;
	or.b32  	%r46, %r175, %r6;
	shl.b32 	%r176, %r213, 7;
	add.s32 	%r47, %r33, %r176;
	mov.b32 	%r214, 0;
	mov.pred 	%p41, -1;
$L__BB0_32:
	mov.pred 	%p5, %p41;
	shl.b32 	%r49, %r214, 2;
	shl.b32 	%r178, %r214, 6;
	add.s32 	%r50, %r46, %r178;
	shl.b32 	%r179, %r214, 4;
	add.s32 	%r51, %r47, %r179;
	shl.b32 	%r180, %r50, 2;
	mov.u32 	%r181, _ZZ11main_kernelE13weight_shared;
	add.s32 	%r182, %r181, %r180;
	add.s32 	%r215, %r182, 512;
	mov.b32 	%r216, 1024;
$L__BB0_33:
	add.s32 	%r183, %r51, %r216;
	ld.shared.f32 	%f154, [%r183+-1024];
	ld.shared.f32 	%f155, [%r215+-512];
	fma.rn.f32 	%f156, %f154, %f155, %f333;
	ld.shared.f32 	%f157, [%r215+-480];
	fma.rn.f32 	%f158, %f154, %f157, %f332;
	ld.shared.f32 	%f159, [%r215];
	fma.rn.f32 	%f160, %f154, %f159, %f331;
	ld.shared.f32 	%f161, [%r215+32];
	fma.rn.f32 	%f162, %f154, %f161, %f330;
	ld.shared.f32 	%f163, [%r183];
	fma.rn.f32 	%f164, %f163, %f155, %f329;
	fma.rn.f32 	%f165, %f163, %f157, %f328;
	fma.rn.f32 	%f166, %f163, %f159, %f327;
	fma.rn.f32 	%f167, %f163, %f161, %f326;
	ld.shared.f32 	%f168, [%r183+-1020];
	ld.shared.f32 	%f169, [%r215+-448];
	fma.rn.f32 	%f170, %f168, %f169, %f156;
	ld.shared.f32 	%f171, [%r215+-416];
	fma.rn.f32 	%f172, %f168, %f171, %f158;
	ld.shared.f32 	%f173, [%r215+64];
	fma.rn.f32 	%f174, %f168, %f173, %f160;
	ld.shared.f32 	%f175, [%r215+96];
	fma.rn.f32 	%f176, %f168, %f175, %f162;
	ld.shared.f32 	%f177, [%r183+4];
	fma.rn.f32 	%f178, %f177, %f169, %f164;
	fma.rn.f32 	%f179, %f177, %f171, %f165;
	fma.rn.f32 	%f180, %f177, %f173, %f166;
	fma.rn.f32 	%f181, %f177, %f175, %f167;
	ld.shared.f32 	%f182, [%r183+-1016];
	ld.shared.f32 	%f183, [%r215+-384];
	fma.rn.f32 	%f184, %f182, %f183, %f170;
	ld.shared.f32 	%f185, [%r215+-352];
	fma.rn.f32 	%f186, %f182, %f185, %f172;
	ld.shared.f32 	%f187, [%r215+128];
	fma.rn.f32 	%f188, %f182, %f187, %f174;
	ld.shared.f32 	%f189, [%r215+160];
	fma.rn.f32 	%f190, %f182, %f189, %f176;
	ld.shared.f32 	%f191, [%r183+8];
	fma.rn.f32 	%f192, %f191, %f183, %f178;
	fma.rn.f32 	%f193, %f191, %f185, %f179;
	fma.rn.f32 	%f194, %f191, %f187, %f180;
	fma.rn.f32 	%f195, %f191, %f189, %f181;
	ld.shared.f32 	%f196, [%r183+-1012];
	ld.shared.f32 	%f197, [%r215+-320];
	fma.rn.f32 	%f333, %f196, %f197, %f184;
	ld.shared.f32 	%f198, [%r215+-288];
	fma.rn.f32 	%f332, %f196, %f198, %f186;
	ld.shared.f32 	%f199, [%r215+192];
	fma.rn.f32 	%f331, %f196, %f199, %f188;
	ld.shared.f32 	%f200, [%r215+224];
	fma.rn.f32 	%f330, %f196, %f200, %f190;
	ld.shared.f32 	%f201, [%r183+12];
	fma.rn.f32 	%f329, %f201, %f197, %f192;
	fma.rn.f32 	%f328, %f201, %f198, %f193;
	fma.rn.f32 	%f327, %f201, %f199, %f194;
	fma.rn.f32 	%f326, %f201, %f200, %f195;
	add.s32 	%r216, %r216, 2176;
	add.s32 	%r215, %r215, 3072;
	setp.ne.s32 	%p35, %r216, 7552;
	@%p35 bra 	$L__BB0_33;
	add.s32 	%r57, %r45, %r49;
	mov.b32 	%r217, 0;
$L__BB0_35:
	mad.lo.s32 	%r185, %r217, 544, %r57;
	shl.b32 	%r186, %r185, 2;
	mov.u32 	%r187, _ZZ11main_kernelE15PadInput_shared;
	add.s32 	%r188, %r187, %r186;
	ld.shared.f32 	%f202, [%r188+10880];
	mad.lo.s32 	%r189, %r217, 768, %r50;
	shl.b32 	%r190, %r189, 2;
	mov.u32 	%r191, _ZZ11main_kernelE13weight_shared;
	add.s32 	%r192, %r191, %r190;
	ld.shared.f32 	%f203, [%r192];
	fma.rn.f32 	%f204, %f202, %f203, %f324;
	ld.shared.f32 	%f205, [%r192+32];
	fma.rn.f32 	%f206, %f202, %f205, %f322;
	ld.shared.f32 	%f207, [%r192+512];
	fma.rn.f32 	%f208, %f202, %f207, %f320;
	ld.shared.f32 	%f209, [%r192+544];
	fma.rn.f32 	%f210, %f202, %f209, %f318;
	ld.shared.f32 	%f211, [%r188+11904];
	fma.rn.f32 	%f212, %f211, %f203, %f316;
	fma.rn.f32 	%f213, %f211, %f205, %f314;
	fma.rn.f32 	%f214, %f211, %f207, %f312;
	fma.rn.f32 	%f215, %f211, %f209, %f310;
	ld.shared.f32 	%f216, [%r188+10884];
	ld.shared.f32 	%f217, [%r192+64];
	fma.rn.f32 	%f218, %f216, %f217, %f204;
	ld.shared.f32 	%f219, [%r192+96];
	fma.rn.f32 	%f220, %f216, %f219, %f206;
	ld.shared.f32 	%f221, [%r192+576];
	fma.rn.f32 	%f222, %f216, %f221, %f208;
	ld.shared.f32 	%f223, [%r192+608];
	fma.rn.f32 	%f224, %f216, %f223, %f210;
	ld.shared.f32 	%f225, [%r188+11908];
	fma.rn.f32 	%f226, %f225, %f217, %f212;
	fma.rn.f32 	%f227, %f225, %f219, %f213;
	fma.rn.f32 	%f228, %f225, %f221, %f214;
	fma.rn.f32 	%f229, %f225, %f223, %f215;
	ld.shared.f32 	%f230, [%r188+10888];
	ld.shared.f32 	%f231, [%r192+128];
	fma.rn.f32 	%f232, %f230, %f231, %f218;
	ld.shared.f32 	%f233, [%r192+160];
	fma.rn.f32 	%f234, %f230, %f233, %f220;
	ld.shared.f32 	%f235, [%r192+640];
	fma.rn.f32 	%f236, %f230, %f235, %f222;
	ld.shared.f32 	%f237, [%r192+672];
	fma.rn.f32 	%f238, %f230, %f237, %f224;
	ld.shared.f32 	%f239, [%r188+11912];
	fma.rn.f32 	%f240, %f239, %f231, %f226;
	fma.rn.f32 	%f241, %f239, %f233, %f227;
	fma.rn.f32 	%f242, %f239, %f235, %f228;
	fma.rn.f32 	%f243, %f239, %f237, %f229;
	ld.shared.f32 	%f244, [%r188+10892];
	ld.shared.f32 	%f245, [%r192+192];
	fma.rn.f32 	%f324, %f244, %f245, %f232;
	ld.shared.f32 	%f246, [%r192+224];
	fma.rn.f32 	%f322, %f244, %f246, %f234;
	ld.shared.f32 	%f247, [%r192+704];
	fma.rn.f32 	%f320, %f244, %f247, %f236;
	ld.shared.f32 	%f248, [%r192+736];
	fma.rn.f32 	%f318, %f244, %f248, %f238;
	ld.shared.f32 	%f249, [%r188+11916];
	fma.rn.f32 	%f316, %f249, %f245, %f240;
	fma.rn.f32 	%f314, %f249, %f246, %f241;
	fma.rn.f32 	%f312, %f249, %f247, %f242;
	fma.rn.f32 	%f310, %f249, %f248, %f243;
	add.s32 	%r217, %r217, 1;
	setp.ne.s32 	%p36, %r217, 3;
	@%p36 bra 	$L__BB0_35;
	mov.b32 	%r214, 1;
	mov.pred 	%p41, 0;
	@%p5 bra 	$L__BB0_32;
	add.s32 	%r213, %r213, 1;
	setp.ne.s32 	%p38, %r213, 3;
	@%p38 bra 	$L__BB0_31;
	add.s32 	%r212, %r212, 1;
	setp.ne.s32 	%p39, %r212, 4;
	@%p39 bra 	$L__BB0_2;
	add.s32 	%r211, %r211, 1;
	setp.ne.s32 	%p40, %r211, 4;
	@%p40 bra 	$L__BB0_1;
	ld.param.u64 	%rd64, [main_kernel_param_0];
	cvta.to.global.u64 	%rd61, %rd64;
	shl.b32 	%r194, %r1, 12;
	and.b32  	%r195, %r194, 2147418112;
	shl.b32 	%r196, %r4, 13;
	shl.b32 	%r197, %r3, 5;
	and.b32  	%r198, %r197, 4096;
	shl.b32 	%r199, %r11, 7;
	and.b32  	%r200, %r199, 1920;
	shl.b32 	%r201, %r1, 5;
	and.b32  	%r202, %r201, 64;
	shl.b32 	%r203, %r1, 4;
	and.b32  	%r204, %r203, 16;
	or.b32  	%r205, %r195, %r6;
	or.b32  	%r206, %r205, %r198;
	or.b32  	%r207, %r206, %r204;
	or.b32  	%r208, %r207, %r196;
	or.b32  	%r209, %r208, %r200;
	or.b32  	%r210, %r209, %r202;
	mul.wide.u32 	%rd62, %r210, 4;
	add.s64 	%rd63, %rd61, %rd62;
	st.global.f32 	[%rd63], %f333;
	st.global.f32 	[%rd63+32], %f332;
	st.global.f32 	[%rd63+128], %f331;
	st.global.f32 	[%rd63+160], %f330;
	st.global.f32 	[%rd63+8192], %f329;
	st.global.f32 	[%rd63+8224], %f328;
	st.global.f32 	[%rd63+8320], %f327;
	st.global.f32 	[%rd63+8352], %f326;
	st.global.f32 	[%rd63+131072], %f324;
	st.global.f32 	[%rd63+131104], %f322;
	st.global.f32 	[%rd63+131200], %f320;
	st.global.f32 	[%rd63+131232], %f318;
	st.global.f32 	[%rd63+139264], %f316;
	st.global.f32 	[%rd63+139296], %f314;
	st.global.f32 	[%rd63+139392], %f312;
	st.global.f32 	[%rd63+139424], %f310;
	ret;

}


// ===== COMPILED SASS (sm_100) =====

	.target	sm_100

	.elftype	@"ET_EXEC"


//--------------------- .note.nv.tkinfo           --------------------------
	.section	.note.nv.tkinfo,"",@"SHT_NOTE"
	.sectionflags	@"SHF_NOTE_NV_TKINFO"
	.tkinfo
        /*0018*/ 	.word	0x00000002
        /*0030*/ 	.string	""
        /*0030*/ 	.string	"ptxas"
        /*0030*/ 	.string	"Cuda compilation tools, release 13.0, V13.0.88"
        /*0030*/ 	.string	"Build cuda_13.0.r13.0/compiler.36424714_0"
        /*0030*/ 	.string	"-arch sm_100 -m 64 "



//--------------------- .note.nv.cuinfo           --------------------------
	.section	.note.nv.cuinfo,"",@"SHT_NOTE"
	.sectionflags	@"SHF_NOTE_NV_CUINFO"
        /*0018*/ 	.short	0x0002
        /*001a*/ 	.short	0x0064
        /*001c*/ 	.short	0x0082
	.zero		2


//--------------------- .nv.info                  --------------------------
	.section	.nv.info,"",@"SHT_CUDA_INFO"
	.align	4


	//----- nvinfo : EIATTR_REGCOUNT
	.align		4
        /*0000*/ 	.byte	0x04, 0x2f
        /*0002*/ 	.short	(.L_1 - .L_0)
	.align		4
.L_0:
        /*0004*/ 	.word	index@(main_kernel)
        /*0008*/ 	.word	0x00000050


	//----- nvinfo : EIATTR_FRAME_SIZE
	.align		4
.L_1:
        /*000c*/ 	.byte	0x04, 0x11
        /*000e*/ 	.short	(.L_3 - .L_2)
	.align		4
.L_2:
        /*0010*/ 	.word	index@(main_kernel)
        /*0014*/ 	.word	0x00000020


	//----- nvinfo : EIATTR_MIN_STACK_SIZE
	.align		4
.L_3:
        /*0018*/ 	.byte	0x04, 0x12
        /*001a*/ 	.short	(.L_5 - .L_4)
	.align		4
.L_4:
        /*001c*/ 	.word	index@(main_kernel)
        /*0020*/ 	.word	0x00000020
.L_5:


//--------------------- .nv.compat                --------------------------
	.section	.nv.compat,"",@"SHT_CUDA_COMPAT_INFO"
	.align	4
        /*0000*/ 	.byte	0x02, 0x09, 0x00, 0x00, 0x02, 0x02, 0x01, 0x00, 0x02, 0x05, 0x05, 0x00, 0x03, 0x07, 0x01, 0x01
        /*0010*/ 	.byte	0x02, 0x03, 0x00, 0x00, 0x02, 0x06, 0x01, 0x00, 0x04, 0x0b, 0x08, 0x00, 0x09, 0x00, 0x00, 0x00
        /*0020*/ 	.byte	0x00, 0x00, 0x00, 0x00


//--------------------- .nv.info.main_kernel      --------------------------
	.section	.nv.info.main_kernel,"",@"SHT_CUDA_INFO"
	.sectionflags	@""
	.align	4


	//----- nvinfo : EIATTR_CUDA_API_VERSION
	.align		4
        /*0000*/ 	.byte	0x04, 0x37
        /*0002*/ 	.short	(.L_7 - .L_6)
.L_6:
        /*0004*/ 	.word	0x00000082


	//----- nvinfo : EIATTR_KPARAM_INFO
	.align		4
.L_7:
        /*0008*/ 	.byte	0x04, 0x17
        /*000a*/ 	.short	(.L_9 - .L_8)
.L_8:
        /*000c*/ 	.word	0x00000000
        /*0010*/ 	.short	0x0002
        /*0012*/ 	.short	0x0010
        /*0014*/ 	.byte	0x00, 0xf5, 0x21, 0x00


	//----- nvinfo : EIATTR_KPARAM_INFO
	.align		4
.L_9:
        /*0018*/ 	.byte	0x04, 0x17
        /*001a*/ 	.short	(.L_11 - .L_10)
.L_10:
        /*001c*/ 	.word	0x00000000
        /*0020*/ 	.short	0x0001
        /*0022*/ 	.short	0x0008
        /*0024*/ 	.byte	0x00, 0xf5, 0x21, 0x00


	//----- nvinfo : EIATTR_KPARAM_INFO
	.align		4
.L_11:
        /*0028*/ 	.byte	0x04, 0x17
        /*002a*/ 	.short	(.L_13 - .L_12)
.L_12:
        /*002c*/ 	.word	0x00000000
        /*0030*/ 	.short	0x0000
        /*0032*/ 	.short	0x0000
        /*0034*/ 	.byte	0x00, 0xf5, 0x21, 0x00


	//----- nvinfo : EIATTR_SPARSE_MMA_MASK
	.align		4
.L_13:
        /*0038*/ 	.byte	0x03, 0x50
        /*003a*/ 	.short	0x0000


	//----- nvinfo : EIATTR_MAXREG_COUNT
	.align		4
        /*003c*/ 	.byte	0x03, 0x1b
        /*003e*/ 	.short	0x00ff


	//----- nvinfo : EIATTR_NUM_BARRIERS
	.align		4
        /*0040*/ 	.byte	0x02, 0x4c
        /*0042*/ 	.byte	0x01
	.zero		1


	//----- nvinfo : EIATTR_ANNOTATIONS
	.align		4
        /*0044*/ 	.byte	0x04, 0x55
        /*0046*/ 	.short	(.L_15 - .L_14)


	//   ....[0]....
.L_14:
        /*0048*/ 	.word	0x00000001
        /*004c*/ 	.byte	0xb0, 0x05, 0x00, 0x00, 0x01, 0x00, 0x00, 0x00, 0x30, 0x06, 0x00, 0x00, 0x01, 0x00, 0x00, 0x00
        /*005c*/ 	.byte	0xa0, 0x06, 0x00, 0x00, 0x01, 0x00, 0x00, 0x00, 0xb0, 0x08, 0x00, 0x00, 0x01, 0x00, 0x00, 0x00
        /*006c*/ 	.byte	0xe0, 0x08, 0x00, 0x00, 0x01, 0x00, 0x00, 0x00, 0xc0, 0x09, 0x00, 0x00, 0x01, 0x00, 0x00, 0x00
        /*007c*/ 	.byte	0xd0, 0x09, 0x00, 0x00, 0x01, 0x00, 0x00, 0x00, 0x50, 0x0a, 0x00, 0x00, 0x01, 0x00, 0x00, 0x00
        /*008c*/ 	.byte	0x90, 0x0a, 0x00, 0x00, 0x01, 0x00, 0x00, 0x00, 0xa0, 0x0a, 0x00, 0x00, 0x01, 0x00, 0x00, 0x00
        /*009c*/ 	.byte	0xb0, 0x0a, 0x00, 0x00, 0x01, 0x00, 0x00, 0x00, 0xc0, 0x0a, 0x00, 0x00, 0x01, 0x00, 0x00, 0x00
        /*00ac*/ 	.byte	0xd0, 0x0a, 0x00, 0x00, 0x01, 0x00, 0x00, 0x00, 0xe0, 0x0a, 0x00, 0x00, 0x01, 0x00, 0x00, 0x00
        /*00bc*/ 	.byte	0xf0, 0x0a, 0x00, 0x00, 0x01, 0x00, 0x00, 0x00, 0x00, 0x0b, 0x00, 0x00


	//----- nvinfo : EIATTR_MERCURY_ISA_VERSION
	.align		4
.L_15:
        /*00c8*/ 	.byte	0x03, 0x5f
        /*00ca*/ 	.short	0x0101


	//----- nvinfo : EIATTR_VRC_CTA_INIT_COUNT
	.align		4
        /*00cc*/ 	.byte	0x02, 0x4a
	.zero		1
	.zero		1


	//----- nvinfo : EIATTR_EXIT_INSTR_OFFSETS
	.align		4
        /*00d0*/ 	.byte	0x04, 0x1c
        /*00d2*/ 	.short	(.L_17 - .L_16)


	//   ....[0]....
.L_16:
        /*00d4*/ 	.word	0x000029e0


	//----- nvinfo : EIATTR_MAX_THREADS
	.align		4
.L_17:
        /*00d8*/ 	.byte	0x04, 0x05
        /*00da*/ 	.short	(.L_19 - .L_18)
.L_18:
        /*00dc*/ 	.word	0x00000100
        /*00e0*/ 	.word	0x00000001
        /*00e4*/ 	.word	0x00000001


	//----- nvinfo : EIATTR_CBANK_PARAM_SIZE
	.align		4
.L_19:
        /*00e8*/ 	.byte	0x03, 0x19
        /*00ea*/ 	.short	0x0018


	//----- nvinfo : EIATTR_PARAM_CBANK
	.align		4
        /*00ec*/ 	.byte	0x04, 0x0a
        /*00ee*/ 	.short	(.L_21 - .L_20)
	.align		4
.L_20:
        /*00f0*/ 	.word	index@(.nv.constant0.main_kernel)
        /*00f4*/ 	.short	0x0380
        /*00f6*/ 	.short	0x0018


	//----- nvinfo : EIATTR_SW_WAR
	.align		4
.L_21:
        /*00f8*/ 	.byte	0x04, 0x36
        /*00fa*/ 	.short	(.L_23 - .L_22)
.L_22:
        /*00fc*/ 	.word	0x00000008
.L_23:


//--------------------- .nv.callgraph             --------------------------
	.section	.nv.callgraph,"",@"SHT_CUDA_CALLGRAPH"
	.align	4
	.sectionentsize	8
	.align		4
        /*0000*/ 	.word	0x00000000
	.align		4
        /*0004*/ 	.word	0xffffffff
	.align		4
        /*0008*/ 	.word	0x00000000
	.align		4
        /*000c*/ 	.word	0xfffffffe
	.align		4
        /*0010*/ 	.word	0x00000000
	.align		4
        /*0014*/ 	.word	0xfffffffd
	.align		4
        /*0018*/ 	.word	0x00000000
	.align		4
        /*001c*/ 	.word	0xfffffffc


//--------------------- .text.main_kernel         --------------------------
	.section	.text.main_kernel,"ax",@progbits
	.align	128
        .global         main_kernel
        .type           main_kernel,@function
        .size           main_kernel,(.L_x_5 - main_kernel)
        .other          main_kernel,@"STO_CUDA_ENTRY STV_DEFAULT"
main_kernel:
.text.main_kernel:
[----:B------:R-:W0:Y:S01]  /*0000*/  LDC R1, c[0x0][0x37c] ;  /* 0x0000df00ff017b82 */ /* 0x000e220000000800 */
[----:B------:R-:W1:Y:S07]  /*0010*/  S2R R23, SR_TID.X ;  /* 0x0000000000177919 */ /* 0x000e6e0000002100 */
[----:B------:R-:W2:Y:S01]  /*0020*/  S2UR UR10, SR_CTAID.X ;  /* 0x00000000000a79c3 */ /* 0x000ea20000002500 */
[----:B0-----:R-:W-:Y:S01]  /*0030*/  IADD3 R1, PT, PT, R1, -0x20, RZ ;  /* 0xffffffe001017810 */ /* 0x001fe20007ffe0ff */
[----:B------:R-:W-:Y:S01]  /*0040*/  HFMA2 R48, -RZ, RZ, 0, 0 ;  /* 0x00000000ff307431 */ /* 0x000fe200000001ff */
[----:B------:R-:W-:Y:S01]  /*0050*/  MOV R47, RZ ;  /* 0x000000ff002f7202 */ /* 0x000fe20000000f00 */
[----:B------:R-:W-:Y:S01]  /*0060*/  HFMA2 R57, -RZ, RZ, 0, 0 ;  /* 0x00000000ff397431 */ /* 0x000fe200000001ff */
[----:B------:R-:W-:-:S02]  /*0070*/  CS2R R36, SRZ ;  /* 0x0000000000247805 */ /* 0x000fc4000001ff00 */
[----:B------:R-:W-:Y:S02]  /*0080*/  CS2R R58, SRZ ;  /* 0x00000000003a7805 */ /* 0x000fe4000001ff00 */
[----:B------:R-:W-:Y:S01]  /*0090*/  CS2R R38, SRZ ;  /* 0x0000000000267805 */ /* 0x000fe2000001ff00 */
[----:B------:R-:W0:Y:S01]  /*00a0*/  S2UR UR7, SR_CgaCtaId ;  /* 0x00000000000779c3 */ /* 0x000e220000008800 */
[----:B------:R-:W-:Y:S02]  /*00b0*/  MOV R68, RZ ;  /* 0x000000ff00447202 */ /* 0x000fe40000000f00 */
[----:B------:R-:W-:Y:S02]  /*00c0*/  CS2R R34, SRZ ;  /* 0x0000000000227805 */ /* 0x000fe4000001ff00 */
[----:B------:R-:W-:Y:S02]  /*00d0*/  CS2R R32, SRZ ;  /* 0x0000000000207805 */ /* 0x000fe4000001ff00 */
[----:B------:R-:W-:Y:S01]  /*00e0*/  CS2R R66, SRZ ;  /* 0x0000000000427805 */ /* 0x000fe2000001ff00 */
[----:B------:R-:W3:Y:S01]  /*00f0*/  LDCU.64 UR18, c[0x0][0x358] ;  /* 0x00006b00ff1277ac */ /* 0x000ee20008000a00 */
[----:B--2---:R-:W-:-:S02]  /*0100*/  ULOP3.LUT UP0, UR6, UR10, 0xc, URZ, 0xc0, !UPT ;  /* 0x0000000c0a067892 */ /* 0x004fc4000f80c0ff */
[----:B------:R-:W-:Y:S02]  /*0110*/  USHF.L.U32 UR4, UR10, 0xa, URZ ;  /* 0x0000000a0a047899 */ /* 0x000fe400080006ff */
[----:B------:R-:W-:Y:S02]  /*0120*/  USHF.L.U32 UR5, UR10, 0xd, URZ ;  /* 0x0000000d0a057899 */ /* 0x000fe400080006ff */
[----:B------:R-:W-:Y:S01]  /*0130*/  ULOP3.LUT UR8, UR4, 0x800, URZ, 0xc0, !UPT ;  /* 0x0000080004087892 */ /* 0x000fe2000f8ec0ff */
[C---:B-1----:R-:W-:Y:S01]  /*0140*/  ISETP.GE.U32.AND P2, PT, R23.reuse, 0x40, PT ;  /* 0x000000401700780c */ /* 0x042fe20003f46070 */
[----:B------:R-:W-:Y:S01]  /*0150*/  USHF.L.U32 UR4, UR10, 0xe, URZ ;  /* 0x0000000e0a047899 */ /* 0x000fe200080006ff */
[C---:B------:R-:W-:Y:S01]  /*0160*/  ISETP.GE.U32.AND P1, PT, R23.reuse, 0x20, PT ;  /* 0x000000201700780c */ /* 0x040fe20003f26070 */
[----:B------:R-:W-:Y:S01]  /*0170*/  ULOP3.LUT UR5, UR5, 0x18000, URZ, 0xc0, !UPT ;  /* 0x0001800005057892 */ /* 0x000fe2000f8ec0ff */
[C---:B------:R-:W-:Y:S01]  /*0180*/  ISETP.GE.U32.AND P3, PT, R23.reuse, 0x60, PT ;  /* 0x000000601700780c */ /* 0x040fe20003f66070 */
[----:B------:R-:W-:Y:S01]  /*0190*/  ULOP3.LUT UR4, UR4, 0x7ffc0000, URZ, 0xc0, !UPT ;  /* 0x7ffc000004047892 */ /* 0x000fe2000f8ec0ff */
[C---:B------:R-:W-:Y:S01]  /*01a0*/  ISETP.GE.U32.AND P4, PT, R23.reuse, 0x80, PT ;  /* 0x000000801700780c */ /* 0x040fe20003f86070 */
[C---:B------:R-:W-:Y:S01]  /*01b0*/  IMAD.SHL.U32 R11, R23.reuse, 0x80, RZ ;  /* 0x00000080170b7824 */ /* 0x040fe200078e00ff */
[C---:B------:R-:W-:Y:S01]  /*01c0*/  ISETP.GE.U32.AND P5, PT, R23.reuse, 0xa0, PT ;  /* 0x000000a01700780c */ /* 0x040fe20003fa6070 */
[----:B------:R-:W-:Y:S01]  /*01d0*/  ULOP3.LUT UR15, UR4, UR5, URZ, 0xfc, !UPT ;  /* 0x00000005040f7292 */ /* 0x000fe2000f8efcff */
[C---:B------:R-:W-:Y:S01]  /*01e0*/  ISETP.GE.U32.AND P6, PT, R23.reuse, 0xc0, PT ;  /* 0x000000c01700780c */ /* 0x040fe20003fc6070 */
[----:B------:R-:W-:Y:S01]  /*01f0*/  ULOP3.LUT UR16, UR4, 0x20000, UR5, 0xfe, !UPT ;  /* 0x0002000004107892 */ /* 0x000fe2000f8efe05 */
[----:B------:R-:W-:-:S02]  /*0200*/  ISETP.GT.U32.AND P0, PT, R23, 0x1f, PT ;  /* 0x0000001f1700780c */ /* 0x000fc40003f04070 */
[----:B------:R-:W-:Y:S02]  /*0210*/  SHF.R.U32.HI R6, RZ, 0x5, R23 ;  /* 0x00000005ff067819 */ /* 0x000fe40000011617 */
[----:B------:R-:W-:Y:S02]  /*0220*/  SEL R5, RZ, 0x1, !P0 ;  /* 0x00000001ff057807 */ /* 0x000fe40004000000 */
[C---:B------:R-:W-:Y:S01]  /*0230*/  IADD3 R2, PT, PT, R6.reuse, 0xf, RZ ;  /* 0x0000000f06027810 */ /* 0x040fe20007ffe0ff */
[C---:B------:R-:W-:Y:S01]  /*0240*/  VIADD R17, R6.reuse, 0x50 ;  /* 0x0000005006117836 */ /* 0x040fe20000000000 */
[C---:B------:R-:W-:Y:S02]  /*0250*/  IADD3 R0, PT, PT, R6.reuse, 0x10, RZ ;  /* 0x0000001006007810 */ /* 0x040fe40007ffe0ff */
[C---:B------:R-:W-:Y:S02]  /*0260*/  IADD3 R3, PT, PT, R6.reuse, 0xe, RZ ;  /* 0x0000000e06037810 */ /* 0x040fe40007ffe0ff */
[C---:B------:R-:W-:Y:S01]  /*0270*/  IADD3 R4, PT, PT, R6.reuse, 0xd, RZ ;  /* 0x0000000d06047810 */ /* 0x040fe20007ffe0ff */
[C---:B------:R-:W-:Y:S01]  /*0280*/  @P4 VIADD R4, R6.reuse, 0xfffffffc ;  /* 0xfffffffc06044836 */ /* 0x040fe20000000000 */
[----:B------:R-:W-:-:S02]  /*0290*/  IADD3 R8, PT, PT, R6, 0xc, RZ ;  /* 0x0000000c06087810 */ /* 0x000fc40007ffe0ff */
[C---:B------:R-:W-:Y:S02]  /*02a0*/  IADD3 R18, PT, PT, R6.reuse, 0xb, RZ ;  /* 0x0000000b06127810 */ /* 0x040fe40007ffe0ff */
[C---:B------:R-:W-:Y:S02]  /*02b0*/  @P2 IADD3 R2, PT, PT, R6.reuse, -0x2, RZ ;  /* 0xfffffffe06022810 */ /* 0x040fe40007ffe0ff */
[C---:B------:R-:W-:Y:S02]  /*02c0*/  @P1 IADD3 R0, PT, PT, R6.reuse, -0x1, RZ ;  /* 0xffffffff06001810 */ /* 0x040fe40007ffe0ff */
[C---:B------:R-:W-:Y:S02]  /*02d0*/  @P3 IADD3 R3, PT, PT, R6.reuse, -0x3, RZ ;  /* 0xfffffffd06033810 */ /* 0x040fe40007ffe0ff */
[C---:B------:R-:W-:Y:S02]  /*02e0*/  @P5 IADD3 R17, PT, PT, R6.reuse, 0xfb, RZ ;  /* 0x000000fb06115810 */ /* 0x040fe40007ffe0ff */
[----:B------:R-:W-:-:S02]  /*02f0*/  @P5 IADD3 R8, PT, PT, R6, -0x5, RZ ;  /* 0xfffffffb06085810 */ /* 0x000fc40007ffe0ff */
[----:B------:R-:W-:Y:S02]  /*0300*/  @P6 IADD3 R18, PT, PT, R6, -0x6, RZ ;  /* 0xfffffffa06126810 */ /* 0x000fe40007ffe0ff */
[----:B------:R-:W-:Y:S02]  /*0310*/  LOP3.LUT P2, RZ, R5, UR6, RZ, 0xfc, !PT ;  /* 0x0000000605ff7c12 */ /* 0x000fe4000f84fcff */
[----:B------:R-:W-:Y:S02]  /*0320*/  SHF.R.U32.HI R6, RZ, 0x7, R23 ;  /* 0x00000007ff067819 */ /* 0x000fe40000011617 */
[C---:B------:R-:W-:Y:S02]  /*0330*/  LOP3.LUT R5, R23.reuse, 0x18, RZ, 0xc0, !PT ;  /* 0x0000001817057812 */ /* 0x040fe400078ec0ff */
[C---:B------:R-:W-:Y:S02]  /*0340*/  ISETP.GT.U32.AND P3, PT, R23.reuse, 0xbf, PT ;  /* 0x000000bf1700780c */ /* 0x040fe40003f64070 */
[C---:B------:R-:W-:Y:S01]  /*0350*/  SHF.L.U32 R10, R23.reuse, 0x1, RZ ;  /* 0x00000001170a7819 */ /* 0x040fe200000006ff */
[----:B------:R-:W-:Y:S01]  /*0360*/  IMAD R12, R6, 0x440, R5 ;  /* 0x00000440060c7824 */ /* 0x000fe200078e0205 */
[----:B------:R-:W-:-:S02]  /*0370*/  SHF.L.U32 R7, R23, 0x3, RZ ;  /* 0x0000000317077819 */ /* 0x000fc400000006ff */
[----:B------:R-:W-:Y:S02]  /*0380*/  SEL R9, RZ, 0x1, !P3 ;  /* 0x00000001ff097807 */ /* 0x000fe40005800000 */
[----:B------:R-:W-:Y:S02]  /*0390*/  LOP3.LUT R5, R10, 0xc0, RZ, 0xc0, !PT ;  /* 0x000000c00a057812 */ /* 0x000fe400078ec0ff */
[----:B------:R-:W-:Y:S02]  /*03a0*/  LOP3.LUT R7, R7, 0x300, RZ, 0xc0, !PT ;  /* 0x0000030007077812 */ /* 0x000fe400078ec0ff */
[----:B------:R-:W-:Y:S02]  /*03b0*/  LOP3.LUT P1, RZ, R9, UR6, RZ, 0xfc, !PT ;  /* 0x0000000609ff7c12 */ /* 0x000fe4000f82fcff */
[----:B------:R-:W-:Y:S01]  /*03c0*/  IADD3 R5, PT, PT, R5, R12, RZ ;  /* 0x0000000c05057210 */ /* 0x000fe20007ffe0ff */
[----:B------:R-:W-:Y:S01]  /*03d0*/  IMAD R15, R6, 0x1100, R7 ;  /* 0x00001100060f7824 */ /* 0x000fe200078e0207 */
[----:B------:R-:W-:-:S02]  /*03e0*/  LOP3.LUT R9, R23, 0x400, RZ, 0xfc, !PT ;  /* 0x0000040017097812 */ /* 0x000fc400078efcff */
[C---:B------:R-:W-:Y:S02]  /*03f0*/  LOP3.LUT R12, R23.reuse, 0x600, RZ, 0xfc, !PT ;  /* 0x00000600170c7812 */ /* 0x040fe400078efcff */
[----:B------:R-:W-:Y:S02]  /*0400*/  LOP3.LUT R6, R23, 0x7, RZ, 0xc0, !PT ;  /* 0x0000000717067812 */ /* 0x000fe400078ec0ff */
[----:B------:R-:W-:Y:S02]  /*0410*/  LOP3.LUT R9, R9, 0xffff, RZ, 0xc0, !PT ;  /* 0x0000ffff09097812 */ /* 0x000fe400078ec0ff */
[----:B------:R-:W-:Y:S02]  /*0420*/  MOV R14, UR8 ;  /* 0x00000008000e7c02 */ /* 0x000fe40008000f00 */
[----:B------:R-:W-:Y:S01]  /*0430*/  LOP3.LUT R19, R12, 0xffff, RZ, 0xc0, !PT ;  /* 0x0000ffff0c137812 */ /* 0x000fe200078ec0ff */
[----:B------:R-:W-:Y:S01]  /*0440*/  IMAD R13, R9, 0xf1, RZ ;  /* 0x000000f1090d7824 */ /* 0x000fe200078e02ff */
[----:B------:R-:W-:-:S02]  /*0450*/  LOP3.LUT R12, R6, 0xffffde00, RZ, 0xfc, !PT ;  /* 0xffffde00060c7812 */ /* 0x000fc400078efcff */
[----:B------:R-:W-:Y:S01]  /*0460*/  LOP3.LUT R11, R14, 0x4000, R11, 0xf8, !PT ;  /* 0x000040000e0b7812 */ /* 0x000fe200078ef80b */
[----:B------:R-:W-:Y:S01]  /*0470*/  IMAD R20, R19, 0xf1, RZ ;  /* 0x000000f113147824 */ /* 0x000fe200078e02ff */
[----:B------:R-:W-:Y:S02]  /*0480*/  SHF.L.U32 R77, R23, 0x4, RZ ;  /* 0x00000004174d7819 */ /* 0x000fe400000006ff */
[----:B------:R-:W-:Y:S02]  /*0490*/  SHF.R.U32.HI R7, RZ, 0x3, R23 ;  /* 0x00000003ff077819 */ /* 0x000fe40000011617 */
[----:B------:R-:W-:Y:S02]  /*04a0*/  SEL R14, RZ, 0x2000, !P0 ;  /* 0x00002000ff0e7807 */ /* 0x000fe40004000000 */
[----:B------:R-:W-:Y:S02]  /*04b0*/  IADD3 R9, PT, PT, R12, UR4, RZ ;  /* 0x000000040c097c10 */ /* 0x000fe4000fffe0ff */
[----:B------:R-:W-:-:S02]  /*04c0*/  LOP3.LUT R16, R7, 0x3, RZ, 0xc0, !PT ;  /* 0x0000000307107812 */ /* 0x000fc400078ec0ff */
[----:B------:R-:W-:Y:S02]  /*04d0*/  LOP3.LUT R21, R77, 0x180, RZ, 0xc0, !PT ;  /* 0x000001804d157812 */ /* 0x000fe400078ec0ff */
[----:B------:R-:W-:Y:S02]  /*04e0*/  SEL R22, RZ, 0x2000, !P3 ;  /* 0x00002000ff167807 */ /* 0x000fe40005800000 */
[----:B------:R-:W-:Y:S02]  /*04f0*/  IADD3 R19, PT, PT, R6, UR15, RZ ;  /* 0x0000000f06137c10 */ /* 0x000fe4000fffe0ff */
[C---:B------:R-:W-:Y:S01]  /*0500*/  IADD3 R7, PT, PT, R9.reuse, UR5, R14 ;  /* 0x0000000509077c10 */ /* 0x040fe2000fffe00e */
[----:B------:R-:W-:Y:S01]  /*0510*/  VIADD R14, R9, UR5 ;  /* 0x00000005090e7c36 */ /* 0x000fe20008000000 */
[----:B------:R-:W-:Y:S02]  /*0520*/  SHF.R.U32.HI R13, RZ, 0x10, R13 ;  /* 0x00000010ff0d7819 */ /* 0x000fe4000001160d */
[----:B------:R-:W-:-:S02]  /*0530*/  IADD3 R19, P3, P4, R21, R22, R19 ;  /* 0x0000001615137210 */ /* 0x000fc40007c7e013 */
[----:B------:R-:W-:Y:S02]  /*0540*/  SHF.L.U32 R13, R13, 0xc, RZ ;  /* 0x0000000c0d0d7819 */ /* 0x000fe400000006ff */
[----:B------:R-:W-:Y:S02]  /*0550*/  LOP3.LUT R14, R14, 0x180, R77, 0xf8, !PT ;  /* 0x000001800e0e7812 */ /* 0x000fe400078ef84d */
[----:B------:R-:W-:Y:S02]  /*0560*/  ISETP.EQ.OR P1, PT, R18, RZ, !P1 ;  /* 0x000000ff1200720c */ /* 0x000fe40004f22670 */
[----:B------:R-:W-:Y:S02]  /*0570*/  LEA R9, R16, R15, 0x5 ;  /* 0x0000000f10097211 */ /* 0x000fe400078e28ff */
[----:B------:R-:W-:Y:S02]  /*0580*/  LEA R18, P5, R18, R19, 0x9 ;  /* 0x0000001312127211 */ /* 0x000fe400078a48ff */
[----:B------:R-:W-:-:S02]  /*0590*/  SHF.R.U32.HI R15, RZ, 0x10, R20 ;  /* 0x00000010ff0f7819 */ /* 0x000fc40000011614 */
[----:B------:R-:W-:Y:S01]  /*05a0*/  LOP3.LUT R13, R13, 0x6000, RZ, 0xc0, !PT ;  /* 0x000060000d0d7812 */ /* 0x000fe200078ec0ff */
[----:B------:R1:W-:Y:S01]  /*05b0*/  STL [R1+0x4], R18 ;  /* 0x0000041201007387 */ /* 0x0003e20000100800 */
[----:B------:R-:W-:Y:S02]  /*05c0*/  LEA R16, R2, R14, 0x9 ;  /* 0x0000000e02107211 */ /* 0x000fe400078e48ff */
[----:B------:R-:W-:Y:S02]  /*05d0*/  SHF.L.U32 R15, R15, 0xc, RZ ;  /* 0x0000000c0f0f7819 */ /* 0x000fe400000006ff */
[----:B------:R-:W-:Y:S02]  /*05e0*/  ISETP.GT.U32.AND P0, PT, R23, 0x9f, PT ;  /* 0x0000009f1700780c */ /* 0x000fe40003f04070 */
[----:B------:R-:W-:Y:S01]  /*05f0*/  IADD3 R13, PT, PT, R13, R16, RZ ;  /* 0x000000100d0d7210 */ /* 0x000fe20007ffe0ff */
[----:B------:R-:W-:Y:S01]  /*0600*/  IMAD R16, R3, 0x200, R14 ;  /* 0x0000020003107824 */ /* 0x000fe200078e020e */
[----:B------:R-:W-:-:S02]  /*0610*/  LOP3.LUT R15, R15, 0x6000, RZ, 0xc0, !PT ;  /* 0x000060000f0f7812 */ /* 0x000fc400078ec0ff */
[C---:B-1----:R-:W-:Y:S01]  /*0620*/  IADD3 R18, PT, PT, R23.reuse, 0x860, RZ ;  /* 0x0000086017127810 */ /* 0x042fe20007ffe0ff */
[----:B------:R1:W-:Y:S01]  /*0630*/  STL [R1+0x10], R13 ;  /* 0x0000100d01007387 */ /* 0x0003e20000100800 */
[----:B------:R-:W-:Y:S02]  /*0640*/  IADD3 R19, PT, PT, R23, 0xa60, RZ ;  /* 0x00000a6017137810 */ /* 0x000fe40007ffe0ff */
[----:B------:R-:W-:Y:S02]  /*0650*/  LOP3.LUT R18, R18, 0xffff, RZ, 0xc0, !PT ;  /* 0x0000ffff12127812 */ /* 0x000fe400078ec0ff */
[----:B------:R-:W-:Y:S02]  /*0660*/  IADD3 R15, PT, PT, R15, R16, RZ ;  /* 0x000000100f0f7210 */ /* 0x000fe40007ffe0ff */
[----:B------:R-:W-:Y:S01]  /*0670*/  LOP3.LUT R19, R19, 0xffff, RZ, 0xc0, !PT ;  /* 0x0000ffff13137812 */ /* 0x000fe200078ec0ff */
[----:B------:R-:W-:Y:S01]  /*0680*/  IMAD R18, R18, 0xf1, RZ ;  /* 0x000000f112127824 */ /* 0x000fe200078e02ff */
[----:B------:R-:W-:Y:S01]  /*0690*/  LOP3.LUT R12, R12, 0x180, R77, 0xf8, !PT ;  /* 0x000001800c0c7812 */ /* 0x000fe200078ef84d */
[----:B------:R2:W-:Y:S01]  /*06a0*/  STL [R1+0xc], R15 ;  /* 0x00000c0f01007387 */ /* 0x0005e20000100800 */
[----:B-1----:R-:W-:-:S02]  /*06b0*/  IADD3 R13, PT, PT, R14, 0x20000, RZ ;  /* 0x000200000e0d7810 */ /* 0x002fc40007ffe0ff */
[----:B------:R-:W-:Y:S01]  /*06c0*/  @!P0 IADD3 R13, PT, PT, R14, RZ, RZ ;  /* 0x000000ff0e0d8210 */ /* 0x000fe20007ffe0ff */
[----:B------:R-:W-:Y:S01]  /*06d0*/  IMAD R14, R19, 0xf1, RZ ;  /* 0x000000f1130e7824 */ /* 0x000fe200078e02ff */
[----:B------:R-:W-:Y:S01]  /*06e0*/  LOP3.LUT R17, R17, 0xff, RZ, 0xc0, !PT ;  /* 0x000000ff11117812 */ /* 0x000fe200078ec0ff */
[----:B------:R-:W-:Y:S01]  /*06f0*/  IMAD.U32 R19, RZ, RZ, UR5 ;  /* 0x00000005ff137e24 */ /* 0x000fe2000f8e00ff */
[----:B------:R-:W-:Y:S01]  /*0700*/  USHF.L.U32 UR5, UR10, 0x4, URZ ;  /* 0x000000040a057899 */ /* 0x000fe200080006ff */
[----:B------:R-:W-:Y:S02]  /*0710*/  IADD3 R7, PT, PT, R21, R7, RZ ;  /* 0x0000000715077210 */ /* 0x000fe40007ffe0ff */
[----:B--2---:R-:W-:Y:S01]  /*0720*/  IADD3 R15, PT, PT, R12, UR16, RZ ;  /* 0x000000100c0f7c10 */ /* 0x004fe2000fffe0ff */
[----:B------:R-:W-:Y:S01]  /*0730*/  IMAD R17, R17, 0xf1, RZ ;  /* 0x000000f111117824 */ /* 0x000fe200078e02ff */
[----:B------:R-:W-:Y:S01]  /*0740*/  SHF.R.U32.HI R12, RZ, 0x10, R18 ;  /* 0x00000010ff0c7819 */ /* 0x000fe20000011612 */
[----:B------:R-:W-:Y:S01]  /*0750*/  ULOP3.LUT UR9, UR5, 0x10, URZ, 0xc0, !UPT ;  /* 0x0000001005097892 */ /* 0x000fe2000f8ec0ff */
[----:B------:R-:W-:Y:S01]  /*0760*/  SHF.R.U32.HI R14, RZ, 0x10, R14 ;  /* 0x00000010ff0e7819 */ /* 0x000fe2000001160e */
[----:B------:R-:W-:Y:S01]  /*0770*/  IMAD R7, R0, 0x200, R7 ;  /* 0x0000020000077824 */ /* 0x000fe200078e0207 */
[----:B------:R-:W-:-:S02]  /*0780*/  SHF.L.U32 R12, R12, 0xc, RZ ;  /* 0x0000000c0c0c7819 */ /* 0x000fc400000006ff */
[----:B------:R-:W-:Y:S02]  /*0790*/  LEA R15, R0, R15, 0x9 ;  /* 0x0000000f000f7211 */ /* 0x000fe400078e48ff */
[----:B------:R-:W-:Y:S02]  /*07a0*/  LOP3.LUT R12, R12, 0xe000, RZ, 0xc0, !PT ;  /* 0x0000e0000c0c7812 */ /* 0x000fe400078ec0ff */
[----:B------:R-:W-:Y:S01]  /*07b0*/  LOP3.LUT R16, R6, UR4, R19, 0xfe, !PT ;  /* 0x0000000406107c12 */ /* 0x000fe2000f8efe13 */
[----:B------:R-:W-:Y:S01]  /*07c0*/  UMOV UR4, 0x400 ;  /* 0x0000040000047882 */ /* 0x000fe20000000000 */
[----:B------:R-:W-:Y:S01]  /*07d0*/  SHF.L.U32 R14, R14, 0xc, RZ ;  /* 0x0000000c0e0e7819 */ /* 0x000fe200000006ff */
[----:B0-----:R-:W-:Y:S01]  /*07e0*/  ULEA UR14, UR7, UR4, 0x18 ;  /* 0x00000004070e7291 */ /* 0x001fe2000f8ec0ff */
[----:B------:R-:W-:Y:S01]  /*07f0*/  SHF.R.U32.HI R17, RZ, 0xc, R17 ;  /* 0x0000000cff117819 */ /* 0x000fe20000011611 */
[----:B------:R-:W-:Y:S01]  /*0800*/  UIADD3 UR4, UPT, UPT, UR4, 0x5500, URZ ;  /* 0x0000550004047890 */ /* 0x000fe2000fffe0ff */
[----:B------:R-:W-:Y:S01]  /*0810*/  IADD3 R72, PT, PT, R12, R15, RZ ;  /* 0x0000000f0c487210 */ /* 0x000fe20007ffe0ff */
[----:B------:R-:W-:Y:S01]  /*0820*/  IMAD R12, R8, 0x200, R13 ;  /* 0x00000200080c7824 */ /* 0x000fe200078e020d */
[----:B------:R-:W-:Y:S01]  /*0830*/  LOP3.LUT R19, R16, 0xf80, R77, 0xf8, !PT ;  /* 0x00000f8010137812 */ /* 0x000fe200078ef84d */
[----:B------:R-:W-:Y:S01]  /*0840*/  ULEA UR7, UR7, UR4, 0x18 ;  /* 0x0000000407077291 */ /* 0x000fe2000f8ec0ff */
[----:B------:R-:W-:-:S02]  /*0850*/  LOP3.LUT R14, R14, 0xe000, RZ, 0xc0, !PT ;  /* 0x0000e0000e0e7812 */ /* 0x000fc400078ec0ff */
[----:B------:R-:W-:Y:S01]  /*0860*/  LOP3.LUT P0, RZ, R17, UR6, RZ, 0xfc, !PT ;  /* 0x0000000611ff7c12 */ /* 0x000fe2000f80fcff */
[----:B------:R-:W-:Y:S01]  /*0870*/  UMOV UR4, URZ ;  /* 0x000000ff00047c82 */ /* 0x000fe20008000000 */
[----:B------:R-:W-:Y:S02]  /*0880*/  IADD3 R13, PT, PT, R19, 0x1fc00, R14 ;  /* 0x0001fc00130d7810 */ /* 0x000fe40007ffe00e */
[----:B------:R-:W-:Y:S02]  /*0890*/  ISETP.EQ.OR P0, PT, R8, RZ, !P0 ;  /* 0x000000ff0800720c */ /* 0x000fe40004702670 */
[----:B------:R-:W-:Y:S01]  /*08a0*/  LEA R8, R17, R12, 0xd ;  /* 0x0000000c11087211 */ /* 0x000fe200078e68ff */
[----:B------:R-:W-:Y:S01]  /*08b0*/  STL [R1+0x1c], R13 ;  /* 0x00001c0d01007387 */ /* 0x000fe20000100800 */
[----:B------:R-:W-:Y:S02]  /*08c0*/  IADD3 R12, PT, PT, R23, 0x360, RZ ;  /* 0x00000360170c7810 */ /* 0x000fe40007ffe0ff */
[----:B------:R-:W-:Y:S01]  /*08d0*/  PLOP3.LUT P6, PT, PT, PT, UP0, 0x80, 0x8 ;  /* 0x000000000008781c */ /* 0x000fe20003fcf008 */
[----:B------:R0:W-:Y:S01]  /*08e0*/  STL [R1+0x8], R8 ;  /* 0x0000080801007387 */ /* 0x0001e20000100800 */
[----:B------:R-:W-:-:S02]  /*08f0*/  LOP3.LUT R12, R12, 0xffff, RZ, 0xc0, !PT ;  /* 0x0000ffff0c0c7812 */ /* 0x000fc400078ec0ff */
[----:B------:R-:W-:Y:S02]  /*0900*/  ISETP.GT.U32.AND P6, PT, R23, 0x1f, P6 ;  /* 0x0000001f1700780c */ /* 0x000fe400037c4070 */
[----:B------:R-:W-:Y:S02]  /*0910*/  ISETP.EQ.OR P2, PT, R0, RZ, !P2 ;  /* 0x000000ff0000720c */ /* 0x000fe40005742670 */
[----:B------:R-:W-:Y:S02]  /*0920*/  P2R R75, PR, RZ, 0x40 ;  /* 0x00000040ff4b7803 */ /* 0x000fe40000000000 */
[----:B------:R-:W-:Y:S01]  /*0930*/  IADD3 R9, PT, PT, R9, UR14, RZ ;  /* 0x0000000e09097c10 */ /* 0x000fe2000fffe0ff */
[----:B0-----:R-:W-:-:S05]  /*0940*/  IMAD.SHL.U32 R8, R23, 0x4, RZ ;  /* 0x0000000417087824 */ /* 0x001fca00078e00ff */
[----:B------:R-:W-:-:S04]  /*0950*/  LOP3.LUT R11, R11, 0xe0, R8, 0xf8, !PT ;  /* 0x000000e00b0b7812 */ /* 0x000fc800078ef808 */
[----:B------:R-:W-:Y:S02]  /*0960*/  LOP3.LUT R13, R11, UR9, RZ, 0xfc, !PT ;  /* 0x000000090b0d7c12 */ /* 0x000fe4000f8efcff */
[----:B------:R-:W-:Y:S02]  /*0970*/  LOP3.LUT R11, R23, 0x800, RZ, 0xfc, !PT ;  /* 0x00000800170b7812 */ /* 0x000fe400078efcff */
[----:B------:R-:W-:Y:S02]  /*0980*/  LOP3.LUT R14, R13, 0xe, R10, 0xf8, !PT ;  /* 0x0000000e0d0e7812 */ /* 0x000fe400078ef80a */
[----:B------:R-:W-:Y:S02]  /*0990*/  LOP3.LUT R11, R11, 0xffff, RZ, 0xc0, !PT ;  /* 0x0000ffff0b0b7812 */ /* 0x000fe400078ec0ff */
[----:B------:R-:W-:Y:S02]  /*09a0*/  LOP3.LUT R10, R14, 0x400, R77, 0xf8, !PT ;  /* 0x000004000e0a7812 */ /* 0x000fe400078ef84d */
[----:B------:R-:W-:-:S03]  /*09b0*/  LOP3.LUT R77, R77, 0x400, RZ, 0xc0, !PT ;  /* 0x000004004d4d7812 */ /* 0x000fc600078ec0ff */
[----:B------:R0:W-:Y:S04]  /*09c0*/  STL [R1+0x18], R10 ;  /* 0x0000180a01007387 */ /* 0x0001e80000100800 */
[----:B------:R1:W-:Y:S01]  /*09d0*/  STL [R1+0x14], R7 ;  /* 0x0000140701007387 */ /* 0x0003e20000100800 */
[----:B0-----:R-:W-:Y:S02]  /*09e0*/  IMAD R10, R11, 0xf1, RZ ;  /* 0x000000f10b0a7824 */ /* 0x001fe400078e02ff */
[----:B------:R-:W-:Y:S01]  /*09f0*/  IMAD R11, R12, 0xf1, RZ ;  /* 0x000000f10c0b7824 */ /* 0x000fe200078e02ff */
[----:B------:R-:W-:Y:S02]  /*0a00*/  IADD3.X R12, PT, PT, RZ, RZ, RZ, P3, P4 ;  /* 0x000000ffff0c7210 */ /* 0x000fe40001fe84ff */
[----:B------:R-:W-:-:S02]  /*0a10*/  SHF.R.U32.HI R10, RZ, 0x10, R10 ;  /* 0x00000010ff0a7819 */ /* 0x000fc4000001160a */
[----:B-1----:R-:W-:Y:S02]  /*0a20*/  IADD3.X R7, PT, PT, RZ, R12, RZ, P5, !PT ;  /* 0x0000000cff077210 */ /* 0x002fe40002ffe4ff */
[----:B------:R-:W-:Y:S02]  /*0a30*/  SHF.R.U32.HI R11, RZ, 0x10, R11 ;  /* 0x00000010ff0b7819 */ /* 0x000fe4000001160b */
[----:B------:R-:W-:Y:S01]  /*0a40*/  SHF.L.U32 R10, R10, 0xc, RZ ;  /* 0x0000000c0a0a7819 */ /* 0x000fe200000006ff */
[----:B------:R0:W-:Y:S01]  /*0a50*/  STL [R1], R7 ;  /* 0x0000000701007387 */ /* 0x0001e20000100800 */
[----:B------:R-:W-:Y:S02]  /*0a60*/  SHF.L.U32 R11, R11, 0xc, RZ ;  /* 0x0000000c0b0b7819 */ /* 0x000fe400000006ff */
[----:B------:R-:W-:Y:S02]  /*0a70*/  LOP3.LUT R74, R10, 0xe000, RZ, 0xc0, !PT ;  /* 0x0000e0000a4a7812 */ /* 0x000fe400078ec0ff */
[----:B---3--:R-:W-:-:S07]  /*0a80*/  LOP3.LUT R73, R11, 0x6000, RZ, 0xc0, !PT ;  /* 0x000060000b497812 */ /* 0x008fce00078ec0ff */
.L_x_3:
[----:B------:R-:W2:Y:S04]  /*0a90*/  LDL R12, [R1+0x4] ;  /* 0x00000400010c7983 */ /* 0x000ea80000100800 */
[----:B------:R-:W3:Y:S04]  /*0aa0*/  LDL R17, [R1+0x18] ;  /* 0x0000180001117983 */ /* 0x000ee80000100800 */
[----:B------:R-:W4:Y:S04]  /*0ab0*/  LDL R10, [R1+0x1c] ;  /* 0x00001c00010a7983 */ /* 0x000f280000100800 */
[----:B------:R-:W5:Y:S04]  /*0ac0*/  LDL R11, [R1+0x8] ;  /* 0x00000800010b7983 */ /* 0x000f680000100800 */
[----:B------:R-:W5:Y:S04]  /*0ad0*/  LDL R13, [R1+0xc] ;  /* 0x00000c00010d7983 */ /* 0x000f680000100800 */
[----:B------:R-:W5:Y:S04]  /*0ae0*/  LDL R14, [R1+0x10] ;  /* 0x00001000010e7983 */ /* 0x000f680000100800 */
[----:B------:R-:W5:Y:S04]  /*0af0*/  LDL R15, [R1+0x14] ;  /* 0x00001400010f7983 */ /* 0x000f680000100800 */
[----:B------:R-:W5:Y:S01]  /*0b00*/  LDL R16, [R1] ;  /* 0x0000000001107983 */ /* 0x000f620000100800 */
[----:B0-----:R-:W0:Y:S01]  /*0b10*/  S2R R7, SR_TID.X ;  /* 0x0000000000077919 */ /* 0x001e220000002100 */
[----:B------:R-:W-:-:S02]  /*0b20*/  USHF.L.U32 UR5, UR10, 0xe, URZ ;  /* 0x0000000e0a057899 */ /* 0x000fc400080006ff */
[----:B------:R-:W-:Y:S02]  /*0b30*/  USHF.L.U32 UR6, UR10, 0xd, URZ ;  /* 0x0000000d0a067899 */ /* 0x000fe400080006ff */
[----:B------:R-:W-:Y:S02]  /*0b40*/  ULOP3.LUT UR5, UR5, 0x7ffc0000, URZ, 0xc0, !UPT ;  /* 0x7ffc000005057892 */ /* 0x000fe4000f8ec0ff */
[----:B------:R-:W-:Y:S02]  /*0b50*/  USHF.L.U32 UR17, UR4, 0x5, URZ ;  /* 0x0000000504117899 */ /* 0x000fe400080006ff */
[----:B------:R-:W-:Y:S01]  /*0b60*/  ULOP3.LUT UR6, UR6, 0x18000, URZ, 0xc0, !UPT ;  /* 0x0001800006067892 */ /* 0x000fe2000f8ec0ff */
[----:B------:R-:W-:Y:S02]  /*0b70*/  MOV R69, UR4 ;  /* 0x0000000400457c02 */ /* 0x000fe40008000f00 */
[----:B0-----:R-:W-:Y:S02]  /*0b80*/  SHF.L.U32 R76, R7, 0x4, RZ ;  /* 0x00000004074c7819 */ /* 0x001fe400000006ff */
[----:B------:R-:W-:-:S05]  /*0b90*/  LOP3.LUT R7, R6, 0xffffde00, RZ, 0xfc, !PT ;  /* 0xffffde0006077812 */ /* 0x000fca00078efcff */
[----:B------:R-:W-:Y:S01]  /*0ba0*/  VIADD R7, R7, UR5 ;  /* 0x0000000507077c36 */ /* 0x000fe20008000000 */
[----:B------:R-:W-:-:S04]  /*0bb0*/  LOP3.LUT R76, R76, 0xf80, RZ, 0xc0, !PT ;  /* 0x00000f804c4c7812 */ /* 0x000fc800078ec0ff */
[----:B------:R-:W-:Y:S01]  /*0bc0*/  IADD3 R7, PT, PT, R7, UR6, RZ ;  /* 0x0000000607077c10 */ /* 0x000fe2000fffe0ff */
[----:B------:R-:W-:-:S03]  /*0bd0*/  UMOV UR5, URZ ;  /* 0x000000ff00057c82 */ /* 0x000fc60008000000 */
[----:B------:R-:W-:Y:S02]  /*0be0*/  IADD3 R41, PT, PT, R76, R7, RZ ;  /* 0x000000074c297210 */ /* 0x000fe40007ffe0ff */
[----:B--2---:R-:W-:Y:S02]  /*0bf0*/  IADD3 R12, P3, PT, R12, UR17, RZ ;  /* 0x000000110c0c7c10 */ /* 0x004fe4000ff7e0ff */
[----:B---3--:R-:W-:Y:S02]  /*0c00*/  LEA R69, R69, R17, 0xc ;  /* 0x0000001145457211 */ /* 0x008fe400078e60ff */
[----:B----4-:R-:W-:Y:S02]  /*0c10*/  IADD3 R10, PT, PT, R10, UR17, RZ ;  /* 0x000000110a0a7c10 */ /* 0x010fe4000fffe0ff */
[----:B-----5:R-:W-:Y:S02]  /*0c20*/  IADD3 R11, PT, PT, R11, UR17, RZ ;  /* 0x000000110b0b7c10 */ /* 0x020fe4000fffe0ff */
[----:B------:R-:W-:-:S02]  /*0c30*/  IADD3 R13, PT, PT, R13, UR17, RZ ;  /* 0x000000110d0d7c10 */ /* 0x000fc4000fffe0ff */
[----:B------:R-:W-:Y:S02]  /*0c40*/  IADD3 R14, PT, PT, R14, UR17, RZ ;  /* 0x000000110e0e7c10 */ /* 0x000fe4000fffe0ff */
[----:B------:R-:W-:Y:S01]  /*0c50*/  IADD3 R15, PT, PT, R15, UR17, RZ ;  /* 0x000000110f0f7c10 */ /* 0x000fe2000fffe0ff */
[----:B------:R-:W-:-:S07]  /*0c60*/  IMAD.X R40, RZ, RZ, R16, P3 ;  /* 0x000000ffff287224 */ /* 0x000fce00018e0610 */
.L_x_2:
[----:B------:R-:W0:Y:S01]  /*0c70*/  S2R R7, SR_TID.X ;  /* 0x0000000000077919 */ /* 0x000e220000002100 */
[----:B------:R-:W-:Y:S01]  /*0c80*/  ISETP.NE.AND P3, PT, R4, RZ, PT ;  /* 0x000000ff0400720c */ /* 0x000fe20003f65270 */
[----:B------:R-:W1:Y:S01]  /*0c90*/  LDC.64 R24, c[0x0][0x388] ;  /* 0x0000e200ff187b82 */ /* 0x000e620000000a00 */
[----:B------:R-:W-:Y:S01]  /*0ca0*/  USHF.L.U32 UR6, UR5, 0x3, URZ ;  /* 0x0000000305067899 */ /* 0x000fe200080006ff */
[----:B------:R-:W2:Y:S01]  /*0cb0*/  S2R R64, SR_TID.X ;  /* 0x0000000000407919 */ /* 0x000ea20000002100 */
[----:B------:R-:W3:Y:S01]  /*0cc0*/  LDCU.64 UR12, c[0x0][0x388] ;  /* 0x00007100ff0c77ac */ /* 0x000ee20008000a00 */
[----:B------:R-:W-:Y:S02]  /*0cd0*/  CS2R R26, SRZ ;  /* 0x00000000001a7805 */ /* 0x000fe4000001ff00 */
[----:B------:R-:W-:Y:S01]  /*0ce0*/  IADD3 R31, PT, PT, R76, R6, RZ ;  /* 0x000000064c1f7210 */ /* 0x000fe20007ffe0ff */
[----:B------:R-:W-:Y:S01]  /*0cf0*/  ULOP3.LUT UR11, UR10, 0xc, URZ, 0xc0, !UPT ;  /* 0x0000000c0a0b7892 */ /* 0x000fe2000f8ec0ff */
[----:B------:R-:W-:Y:S01]  /*0d00*/  IADD3 R21, PT, PT, R41, UR17, RZ ;  /* 0x0000001129157c10 */ /* 0x000fe2000fffe0ff */
[----:B------:R-:W4:Y:S01]  /*0d10*/  S2R R45, SR_TID.X ;  /* 0x00000000002d7919 */ /* 0x000f220000002100 */
[----:B------:R-:W-:-:S02]  /*0d20*/  CS2R R28, SRZ ;  /* 0x00000000001c7805 */ /* 0x000fc4000001ff00 */
[----:B------:R-:W-:Y:S01]  /*0d30*/  IADD3 R23, PT, PT, R72, UR17, RZ ;  /* 0x0000001148177c10 */ /* 0x000fe2000fffe0ff */
[----:B------:R-:W-:Y:S01]  /*0d40*/  IMAD.MOV.U32 R30, RZ, RZ, RZ ;  /* 0x000000ffff1e7224 */ /* 0x000fe200078e00ff */
[----:B------:R-:W-:Y:S01]  /*0d50*/  MOV R42, UR17 ;  /* 0x00000011002a7c02 */ /* 0x000fe20008000f00 */
[----:B------:R-:W5:Y:S01]  /*0d60*/  LDC.64 R62, c[0x0][0x390] ;  /* 0x0000e400ff3e7b82 */ /* 0x000f620000000a00 */
[----:B0-----:R-:W-:-:S04]  /*0d70*/  SHF.L.U32 R16, R7, 0x4, RZ ;  /* 0x0000000407107819 */ /* 0x001fc800000006ff */
[----:B------:R-:W-:-:S04]  /*0d80*/  LOP3.LUT R16, R16, 0x180, RZ, 0xc0, !PT ;  /* 0x0000018010107812 */ /* 0x000fc800078ec0ff */
[----:B------:R-:W-:-:S04]  /*0d90*/  @P3 IADD3 R7, PT, PT, R16, UR15, R6 ;  /* 0x0000000f10073c10 */ /* 0x000fc8000fffe006 */
[----:B------:R-:W-:Y:S01]  /*0da0*/  @P3 LEA R7, R4, R7, 0x9 ;  /* 0x0000000704073211 */ /* 0x000fe200078e48ff */
[----:B------:R-:W-:Y:S03]  /*0db0*/  BAR.SYNC.DEFER_BLOCKING 0x0 ;  /* 0x0000000000007b1d */ /* 0x000fe60000010000 */
[----:B------:R-:W-:Y:S02]  /*0dc0*/  @P3 IADD3 R18, P4, P5, R7, UR17, R74 ;  /* 0x0000001107123c10 */ /* 0x000fe4000fd9e04a */
[----:B--2---:R-:W-:Y:S02]  /*0dd0*/  SHF.R.U32.HI R7, RZ, 0x5, R64 ;  /* 0x00000005ff077819 */ /* 0x004fe40000011640 */
[----:B------:R-:W-:Y:S02]  /*0de0*/  @P3 IADD3.X R20, PT, PT, RZ, RZ, RZ, P4, P5 ;  /* 0x000000ffff143210 */ /* 0x000fe400027ea4ff */
[----:B------:R-:W-:-:S13]  /*0df0*/  ISETP.NE.AND P4, PT, R7, 0x7, PT ;  /* 0x000000070700780c */ /* 0x000fda0003f85270 */
[----:B------:R-:W-:-:S04]  /*0e00*/  @P4 LEA R7, R7, R6, 0x9 ;  /* 0x0000000607074211 */ /* 0x000fc800078e48ff */
[----:B------:R-:W-:Y:S01]  /*0e10*/  @P4 IADD3 R50, PT, PT, R7, UR16, R16 ;  /* 0x0000001007324c10 */ /* 0x000fe2000fffe010 */
[----:B------:R-:W-:-:S03]  /*0e20*/  IMAD.MOV.U32 R7, RZ, RZ, RZ ;  /* 0x000000ffff077224 */ /* 0x000fc600078e00ff */
[----:B------:R-:W-:-:S04]  /*0e30*/  @P4 IADD3 R50, P5, P6, R50, UR17, R73 ;  /* 0x0000001132324c10 */ /* 0x000fc8000febe049 */
[----:B------:R-:W-:Y:S02]  /*0e40*/  @P4 IADD3.X R44, PT, PT, RZ, RZ, RZ, P5, P6 ;  /* 0x000000ffff2c4210 */ /* 0x000fe40002fec4ff */
[----:B------:R-:W-:Y:S02]  /*0e50*/  ISETP.NE.AND P5, PT, R2, RZ, PT ;  /* 0x000000ff0200720c */ /* 0x000fe40003fa5270 */
[----:B------:R-:W-:Y:S02]  /*0e60*/  IADD3 R21, PT, PT, R21, UR6, RZ ;  /* 0x0000000615157c10 */ /* 0x000fe4000fffe0ff */
[----:B------:R-:W-:Y:S02]  /*0e70*/  LOP3.LUT R46, R8, 0xe0, RZ, 0xc0, !PT ;  /* 0x000000e0082e7812 */ /* 0x000fe400078ec0ff */
[----:B----4-:R-:W-:Y:S02]  /*0e80*/  SHF.L.U32 R45, R45, 0x1, RZ ;  /* 0x000000012d2d7819 */ /* 0x010fe400000006ff */
[----:B------:R-:W-:-:S05]  /*0e90*/  ISETP.NE.AND P6, PT, R75, RZ, PT ;  /* 0x000000ff4b00720c */ /* 0x000fca0003fc5270 */
[----:B------:R-:W-:-:S05]  /*0ea0*/  @P5 IADD3 R17, PT, PT, R14, UR6, RZ ;  /* 0x000000060e115c10 */ /* 0x000fca000fffe0ff */
[----:B-1----:R-:W-:-:S05]  /*0eb0*/  @P5 IMAD.WIDE R16, R17, 0x4, R24 ;  /* 0x0000000411105825 */ /* 0x002fca00078e0218 */
[----:B------:R0:W2:Y:S01]  /*0ec0*/  @P5 LDG.E.CONSTANT R7, desc[UR18][R16.64] ;  /* 0x0000001210075981 */ /* 0x0000a2000c1e9900 */
[----:B------:R-:W-:-:S13]  /*0ed0*/  ISETP.NE.AND P5, PT, R3, RZ, PT ;  /* 0x000000ff0300720c */ /* 0x000fda0003fa5270 */
[----:B------:R-:W-:-:S05]  /*0ee0*/  @P5 IADD3 R19, PT, PT, R13, UR6, RZ ;  /* 0x000000060d135c10 */ /* 0x000fca000fffe0ff */
[----:B0-----:R-:W-:-:S05]  /*0ef0*/  @P5 IMAD.WIDE R16, R19, 0x4, R24 ;  /* 0x0000000413105825 */ /* 0x001fca00078e0218 */
[----:B------:R3:W4:Y:S01]  /*0f00*/  @P5 LDG.E.CONSTANT R26, desc[UR18][R16.64] ;  /* 0x00000012101a5981 */ /* 0x000722000c1e9900 */
[----:B------:R-:W-:-:S04]  /*0f10*/  @P3 IADD3 R18, P5, PT, R18, UR6, RZ ;  /* 0x0000000612123c10 */ /* 0x000fc8000ffbe0ff */
[----:B------:R-:W-:Y:S02]  /*0f20*/  @P3 IADD3.X R19, PT, PT, RZ, R20, RZ, P5, !PT ;  /* 0x00000014ff133210 */ /* 0x000fe40002ffe4ff */
[----:B------:R-:W-:Y:S02]  /*0f30*/  MOV R20, UR17 ;  /* 0x0000001100147c02 */ /* 0x000fe40008000f00 */
[----:B---3--:R-:W-:-:S04]  /*0f40*/  @P3 LEA R16, P5, R18, UR12, 0x2 ;  /* 0x0000000c12103c11 */ /* 0x008fc8000f8a10ff */
[----:B------:R-:W-:Y:S02]  /*0f50*/  @P3 LEA.HI.X R17, R18, UR13, R19, 0x2, P5 ;  /* 0x0000000d12113c11 */ /* 0x000fe4000a8f1413 */
[----:B------:R-:W-:-:S03]  /*0f60*/  IADD3 R18, PT, PT, R20, UR15, R31 ;  /* 0x0000000f14127c10 */ /* 0x000fc6000fffe01f */
[----:B------:R0:W3:Y:S01]  /*0f70*/  @P3 LDG.E.CONSTANT R27, desc[UR18][R16.64+-0x8800] ;  /* 0xff780012101b3981 */ /* 0x0000e2000c1e9900 */
[----:B------:R-:W-:Y:S02]  /*0f80*/  IADD3 R19, P5, PT, R18, UR6, RZ ;  /* 0x0000000612137c10 */ /* 0x000fe4000ffbe0ff */
[----:B------:R-:W-:-:S03]  /*0f90*/  ISETP.NE.AND P3, PT, RZ, UR11, PT ;  /* 0x0000000bff007c0c */ /* 0x000fc6000bf65270 */
[----:B------:R-:W-:Y:S01]  /*0fa0*/  IMAD.X R20, RZ, RZ, RZ, P5 ;  /* 0x000000ffff147224 */ /* 0x000fe200028e06ff */
[----:B------:R-:W-:-:S04]  /*0fb0*/  LEA R18, P5, R19, UR12, 0x2 ;  /* 0x0000000c13127c11 */ /* 0x000fc8000f8a10ff */
[----:B------:R-:W-:Y:S01]  /*0fc0*/  LEA.HI.X R19, R19, UR13, R20, 0x2, P5 ;  /* 0x0000000d13137c11 */ /* 0x000fe2000a8f1414 */
[----:B------:R-:W-:Y:S01]  /*0fd0*/  IMAD.WIDE R20, R21, 0x4, R24 ;  /* 0x0000000415147825 */ /* 0x000fe200078e0218 */
[----:B------:R-:W-:-:S03]  /*0fe0*/  ISETP.NE.AND P5, PT, R0, RZ, PT ;  /* 0x000000ff0000720c */ /* 0x000fc60003fa5270 */
[----:B------:R-:W3:Y:S04]  /*0ff0*/  @P3 LDG.E.CONSTANT R29, desc[UR18][R18.64+0x79000] ;  /* 0x07900012121d3981 */ /* 0x000ee8000c1e9900 */
[----:B------:R-:W3:Y:S01]  /*1000*/  @P3 LDG.E.CONSTANT R28, desc[UR18][R20.64+0x4000] ;  /* 0x00400012141c3981 */ /* 0x000ee2000c1e9900 */
[----:B0-----:R-:W-:Y:S02]  /*1010*/  @!P1 IADD3 R17, P3, PT, R12, UR6, RZ ;  /* 0x000000060c119c10 */ /* 0x001fe4000ff7e0ff */
[----:B------:R-:W-:Y:S01]  /*1020*/  IADD3 R31, PT, PT, R42, UR16, R31 ;  /* 0x000000102a1f7c10 */ /* 0x000fe2000fffe01f */
[----:B------:R-:W3:Y:S01]  /*1030*/  LDG.E.CONSTANT R49, desc[UR18][R18.64+0x19800] ;  /* 0x0198001212317981 */ /* 0x000ee2000c1e9900 */
[----:B------:R-:W-:Y:S02]  /*1040*/  @!P1 IADD3.X R22, PT, PT, RZ, R40, RZ, P3, !PT ;  /* 0x00000028ff169210 */ /* 0x000fe40001ffe4ff */
[----:B------:R-:W-:-:S02]  /*1050*/  @!P1 LEA R16, P3, R17, UR12, 0x2 ;  /* 0x0000000c11109c11 */ /* 0x000fc4000f8610ff */
[----:B------:R-:W-:Y:S02]  /*1060*/  @P5 IADD3 R23, PT, PT, R23, UR6, RZ ;  /* 0x0000000617175c10 */ /* 0x000fe4000fffe0ff */
[----:B------:R-:W-:Y:S02]  /*1070*/  @!P1 LEA.HI.X R17, R17, UR13, R22, 0x2, P3 ;  /* 0x0000000d11119c11 */ /* 0x000fe400098f1416 */
[----:B------:R-:W-:Y:S01]  /*1080*/  ISETP.GT.U32.AND P3, PT, R64, 0x7f, PT ;  /* 0x0000007f4000780c */ /* 0x000fe20003f64070 */
[----:B------:R-:W-:-:S05]  /*1090*/  @P5 IMAD.WIDE R22, R23, 0x4, R24 ;  /* 0x0000000417165825 */ /* 0x000fca00078e0218 */
[----:B------:R0:W3:Y:S01]  /*10a0*/  @P5 LDG.E.CONSTANT R30, desc[UR18][R22.64] ;  /* 0x00000012161e5981 */ /* 0x0000e2000c1e9900 */
[----:B------:R-:W-:Y:S02]  /*10b0*/  IADD3 R42, P5, PT, R31, UR6, RZ ;  /* 0x000000061f2a7c10 */ /* 0x000fe4000ffbe0ff */
[----:B------:R-:W-:Y:S02]  /*10c0*/  LOP3.LUT R45, R45, 0xe, RZ, 0xc0, !PT ;  /* 0x0000000e2d2d7812 */ /* 0x000fe400078ec0ff */
[----:B------:R-:W-:Y:S02]  /*10d0*/  IADD3.X R43, PT, PT, RZ, RZ, RZ, P5, !PT ;  /* 0x000000ffff2b7210 */ /* 0x000fe40002ffe4ff */
[----:B------:R-:W-:Y:S02]  /*10e0*/  @!P3 IADD3 R31, PT, PT, R46, UR8, R77 ;  /* 0x000000082e1fbc10 */ /* 0x000fe4000fffe04d */
[----:B------:R-:W3:Y:S01]  /*10f0*/  LDG.E.CONSTANT R46, desc[UR18][R18.64+0x12000] ;  /* 0x01200012122e7981 */ /* 0x000ee2000c1e9900 */
[----:B0-----:R-:W-:-:S02]  /*1100*/  LEA R22, P5, R42, UR12, 0x2 ;  /* 0x0000000c2a167c11 */ /* 0x001fc4000f8a10ff */
[----:B------:R-:W-:Y:S02]  /*1110*/  @!P3 IADD3 R31, PT, PT, R45, UR9, R31 ;  /* 0x000000092d1fbc10 */ /* 0x000fe4000fffe01f */
[----:B------:R-:W-:Y:S01]  /*1120*/  LEA.HI.X R23, R42, UR13, R43, 0x2, P5 ;  /* 0x0000000d2a177c11 */ /* 0x000fe2000a8f142b */
[----:B------:R-:W3:Y:S01]  /*1130*/  LDG.E.CONSTANT R45, desc[UR18][R18.64+0xa800] ;  /* 0x00a80012122d7981 */ /* 0x000ee2000c1e9900 */
[----:B------:R-:W-:Y:S02]  /*1140*/  MOV R42, UR4 ;  /* 0x00000004002a7c02 */ /* 0x000fe40008000f00 */
[----:B------:R-:W-:Y:S01]  /*1150*/  ISETP.GE.U32.AND P5, PT, R64, 0x20, PT ;  /* 0x000000204000780c */ /* 0x000fe20003fa6070 */
[----:B------:R-:W3:Y:S01]  /*1160*/  LDG.E.CONSTANT R51, desc[UR18][R22.64+0x800] ;  /* 0x0008001216337981 */ /* 0x000ee2000c1e9900 */
[----:B------:R-:W-:Y:S01]  /*1170*/  @!P3 LEA R61, R42, R31, 0xc ;  /* 0x0000001f2a3db211 */ /* 0x000fe200078e60ff */
[----:B------:R-:W-:Y:S01]  /*1180*/  HFMA2 R31, -RZ, RZ, 0, 0 ;  /* 0x00000000ff1f7431 */ /* 0x000fe200000001ff */
[----:B------:R-:W-:Y:S01]  /*1190*/  MOV R42, UR5 ;  /* 0x00000005002a7c02 */ /* 0x000fe20008000f00 */
[----:B------:R-:W3:Y:S04]  /*11a0*/  LDG.E.CONSTANT R52, desc[UR18][R22.64+0x8000] ;  /* 0x0080001216347981 */ /* 0x000ee8000c1e9900 */
[----:B------:R-:W-:Y:S01]  /*11b0*/  @!P3 IMAD R61, R42, 0x100, R61 ;  /* 0x000001002a3db824 */ /* 0x000fe200078e023d */
[----:B------:R-:W-:Y:S01]  /*11c0*/  CS2R R42, SRZ ;  /* 0x00000000002a7805 */ /* 0x000fe2000001ff00 */
[----:B------:R-:W3:Y:S04]  /*11d0*/  LDG.E.CONSTANT R53, desc[UR18][R22.64+0xc000] ;  /* 0x00c0001216357981 */ /* 0x000ee8000c1e9900 */
[----:B------:R-:W3:Y:S01]  /*11e0*/  @P5 LDG.E.CONSTANT R31, desc[UR18][R22.64+0xf800] ;  /* 0x00f80012161f5981 */ /* 0x000ee2000c1e9900 */
[----:B------:R-:W-:-:S03]  /*11f0*/  @P4 IADD3 R50, P5, PT, R50, UR6, RZ ;  /* 0x0000000632324c10 */ /* 0x000fc6000ffbe0ff */
[----:B------:R0:W3:Y:S01]  /*1200*/  @!P1 LDG.E.CONSTANT R42, desc[UR18][R16.64+0x77800] ;  /* 0x07780012102a9981 */ /* 0x0000e2000c1e9900 */
[----:B------:R-:W-:-:S03]  /*1210*/  HFMA2 R56, -RZ, RZ, 0, 0 ;  /* 0x00000000ff387431 */ /* 0x000fc600000001ff */
[----:B------:R1:W3:Y:S04]  /*1220*/  @P6 LDG.E.CONSTANT R43, desc[UR18][R20.64] ;  /* 0x00000012142b6981 */ /* 0x0002e8000c1e9900 */
[----:B------:R-:W3:Y:S01]  /*1230*/  LDG.E.CONSTANT R54, desc[UR18][R22.64+0x13800] ;  /* 0x0138001216367981 */ /* 0x000ee2000c1e9900 */
[----:B0-----:R-:W-:Y:S02]  /*1240*/  @P4 IADD3.X R17, PT, PT, RZ, R44, RZ, P5, !PT ;  /* 0x0000002cff114210 */ /* 0x001fe40002ffe4ff */
[C---:B------:R-:W-:Y:S01]  /*1250*/  @P4 LEA R16, P5, R50.reuse, UR12, 0x2 ;  /* 0x0000000c32104c11 */ /* 0x040fe2000f8a10ff */
[----:B------:R0:W3:Y:S03]  /*1260*/  LDG.E.CONSTANT R44, desc[UR18][R18.64+0x3000] ;  /* 0x00300012122c7981 */ /* 0x0000e6000c1e9900 */
[----:B------:R-:W-:Y:S01]  /*1270*/  @P4 LEA.HI.X R17, R50, UR13, R17, 0x2, P5 ;  /* 0x0000000d32114c11 */ /* 0x000fe2000a8f1411 */
[----:B------:R5:W3:Y:S01]  /*1280*/  LDG.E.CONSTANT R55, desc[UR18][R22.64+0x1b000] ;  /* 0x01b0001216377981 */ /* 0x000ae2000c1e9900 */
[----:B------:R-:W-:-:S02]  /*1290*/  ISETP.GT.U32.AND P5, PT, R64, 0x3f, PT ;  /* 0x0000003f4000780c */ /* 0x000fc40003fa4070 */
[----:B------:R-:W-:Y:S02]  /*12a0*/  MOV R50, RZ ;  /* 0x000000ff00327202 */ /* 0x000fe40000000f00 */
[----:B-1----:R-:W-:Y:S02]  /*12b0*/  @!P0 IADD3 R20, PT, PT, R11, UR6, RZ ;  /* 0x000000060b148c10 */ /* 0x002fe4000fffe0ff */
[----:B0-----:R-:W-:Y:S02]  /*12c0*/  @!P2 IADD3 R18, PT, PT, R15, UR6, RZ ;  /* 0x000000060f12ac10 */ /* 0x001fe4000fffe0ff */
[----:B------:R0:W3:Y:S01]  /*12d0*/  @P4 LDG.E.CONSTANT R50, desc[UR18][R16.64+-0x3800] ;  /* 0xffc8001210324981 */ /* 0x0000e2000c1e9900 */
[----:B------:R-:W-:-:S04]  /*12e0*/  MOV R60, RZ ;  /* 0x000000ff003c7202 */ /* 0x000fc80000000f00 */
[----:B-----5:R-:W-:Y:S01]  /*12f0*/  @!P5 VIADD R22, R10, UR6 ;  /* 0x000000060a16dc36 */ /* 0x020fe20008000000 */
[----:B0-----:R-:W-:Y:S01]  /*1300*/  MOV R16, UR5 ;  /* 0x0000000500107c02 */ /* 0x001fe20008000f00 */
[----:B------:R-:W-:-:S03]  /*1310*/  @!P2 IMAD.WIDE R18, R18, 0x4, R24 ;  /* 0x000000041212a825 */ /* 0x000fc600078e0218 */
[----:B------:R-:W-:Y:S01]  /*1320*/  LEA R16, R16, R69, 0x8 ;  /* 0x0000004510107211 */ /* 0x000fe200078e40ff */
[--C-:B------:R-:W-:Y:S01]  /*1330*/  @!P0 IMAD.WIDE R20, R20, 0x4, R24.reuse ;  /* 0x0000000414148825 */ /* 0x100fe200078e0218 */
[----:B------:R-:W5:Y:S03]  /*1340*/  @!P2 LDG.E.CONSTANT R56, desc[UR18][R18.64] ;  /* 0x000000121238a981 */ /* 0x000f66000c1e9900 */
[----:B------:R-:W-:Y:S01]  /*1350*/  @!P5 IMAD.WIDE R22, R22, 0x4, R24 ;  /* 0x000000041616d825 */ /* 0x000fe200078e0218 */
[----:B------:R-:W5:Y:S03]  /*1360*/  @!P0 LDG.E.CONSTANT R60, desc[UR18][R20.64] ;  /* 0x00000012143c8981 */ /* 0x000f66000c1e9900 */
[--C-:B------:R-:W-:Y:S02]  /*1370*/  @!P3 IMAD.WIDE.U32 R24, R61, 0x4, R62.reuse ;  /* 0x000000043d18b825 */ /* 0x100fe400078e003e */
[----:B------:R-:W5:Y:S02]  /*1380*/  @!P5 LDG.E.CONSTANT R61, desc[UR18][R22.64] ;  /* 0x00000012163dd981 */ /* 0x000f64000c1e9900 */
[----:B------:R-:W-:-:S02]  /*1390*/  IMAD.WIDE R16, R16, 0x4, R62 ;  /* 0x0000000410107825 */ /* 0x000fc400078e023e */
[----:B------:R-:W5:Y:S04]  /*13a0*/  @!P3 LDG.E.64.CONSTANT R24, desc[UR18][R24.64+0x80000] ;  /* 0x080000121818b981 */ /* 0x000f68000c1e9b00 */
[----:B------:R-:W5:Y:S04]  /*13b0*/  LDG.E.64.CONSTANT R20, desc[UR18][R16.64+0x20000] ;  /* 0x0200001210147981 */ /* 0x000f68000c1e9b00 */
[----:B------:R-:W5:Y:S04]  /*13c0*/  LDG.E.64.CONSTANT R22, desc[UR18][R16.64] ;  /* 0x0000001210167981 */ /* 0x000f68000c1e9b00 */
[----:B------:R-:W5:Y:S04]  /*13d0*/  LDG.E.64.CONSTANT R18, desc[UR18][R16.64+0x40000] ;  /* 0x0400001210127981 */ /* 0x000f68000c1e9b00 */
[----:B------:R-:W5:Y:S01]  /*13e0*/  LDG.E.64.CONSTANT R16, desc[UR18][R16.64+0x60000] ;  /* 0x0600001210107981 */ /* 0x000f62000c1e9b00 */
[----:B------:R-:W-:Y:S01]  /*13f0*/  SHF.L.U32 R64, R64, 0x3, RZ ;  /* 0x0000000340407819 */ /* 0x000fe200000006ff */
[----:B------:R-:W-:-:S02]  /*1400*/  UMOV UR6, URZ ;  /* 0x000000ff00067c82 */ /* 0x000fc40008000000 */
[----:B--2---:R0:W-:Y:S04]  /*1410*/  STS [R8+UR14+0x1000], R7 ;  /* 0x0010000708007988 */ /* 0x0041e8000800080e */
[----:B----4-:R0:W-:Y:S04]  /*1420*/  STS [R8+UR14+0x1800], R26 ;  /* 0x0018001a08007988 */ /* 0x0101e8000800080e */
[----:B---3--:R0:W-:Y:S04]  /*1430*/  STS [R8+UR14+0x2000], R27 ;  /* 0x0020001b08007988 */ /* 0x0081e8000800080e */
[----:B------:R0:W-:Y:S04]  /*1440*/  STS [R8+UR14+0x2c00], R29 ;  /* 0x002c001d08007988 */ /* 0x0001e8000800080e */
        /* <DEDUP_REMOVED lines=10> */
[----:B------:R0:W-:Y:S04]  /*14f0*/  STS [R8+UR14], R43 ;  /* 0x0000002b08007988 */ /* 0x0001e8000800080e */
[----:B------:R0:W-:Y:S04]  /*1500*/  STS [R8+UR14+0x4800], R54 ;  /* 0x0048003608007988 */ /* 0x0001e8000800080e */
[----:B------:R0:W-:Y:S04]  /*1510*/  STS [R8+UR14+0xc00], R44 ;  /* 0x000c002c08007988 */ /* 0x0001e8000800080e */
[----:B------:R0:W-:Y:S04]  /*1520*/  STS [R8+UR14+0x5000], R55 ;  /* 0x0050003708007988 */ /* 0x0001e8000800080e */
[----:B------:R0:W-:Y:S04]  /*1530*/  STS [R8+UR14+0x3800], R50 ;  /* 0x0038003208007988 */ /* 0x0001e8000800080e */
[----:B-----5:R0:W-:Y:S04]  /*1540*/  STS [R8+UR14+0x800], R56 ;  /* 0x0008003808007988 */ /* 0x0201e8000800080e */
[----:B------:R0:W-:Y:S04]  /*1550*/  STS [R8+UR14+0x2800], R60 ;  /* 0x0028003c08007988 */ /* 0x0001e8000800080e */
[----:B------:R0:W-:Y:S04]  /*1560*/  @!P5 STS [R8+UR14+0x5400], R61 ;  /* 0x0054003d0800d988 */ /* 0x0001e8000800080e */
[----:B------:R0:W-:Y:S04]  /*1570*/  @!P3 STS.64 [R64+UR7+0x2000], R24 ;  /* 0x002000184000b988 */ /* 0x0001e80008000a07 */
[----:B------:R0:W-:Y:S04]  /*1580*/  STS.64 [R64+UR7], R22 ;  /* 0x0000001640007988 */ /* 0x0001e80008000a07 */
[----:B------:R0:W-:Y:S04]  /*1590*/  STS.64 [R64+UR7+0x800], R20 ;  /* 0x0008001440007988 */ /* 0x0001e80008000a07 */
[----:B------:R0:W-:Y:S04]  /*15a0*/  STS.64 [R64+UR7+0x1000], R18 ;  /* 0x0010001240007988 */ /* 0x0001e80008000a07 */
[----:B------:R0:W-:Y:S01]  /*15b0*/  STS.64 [R64+UR7+0x1800], R16 ;  /* 0x0018001040007988 */ /* 0x0001e20008000a07 */
[----:B------:R-:W-:Y:S06]  /*15c0*/  BAR.SYNC.DEFER_BLOCKING 0x0 ;  /* 0x0000000000007b1d */ /* 0x000fec0000010000 */
.L_x_1:
[----:B------:R-:W1:Y:S01]  /*15d0*/  S2UR UR13, SR_CgaCtaId ;  /* 0x00000000000d79c3 */ /* 0x000e620000008800 */
[----:B0-----:R-:W-:Y:S01]  /*15e0*/  MOV R16, UR6 ;  /* 0x0000000600107c02 */ /* 0x001fe20008000f00 */
[----:B------:R-:W-:Y:S01]  /*15f0*/  UMOV UR11, 0x400 ;  /* 0x00000400000b7882 */ /* 0x000fe20000000000 */
[----:B------:R-:W-:Y:S01]  /*1600*/  MOV R7, UR6 ;  /* 0x0000000600077c02 */ /* 0x000fe20008000f00 */
[----:B------:R-:W-:Y:S01]  /*1610*/  UIADD3 UR12, UPT, UPT, UR11, 0x5500, URZ ;  /* 0x000055000b0c7890 */ /* 0x000fe2000fffe0ff */
[----:B------:R-:W-:Y:S01]  /*1620*/  MOV R42, UR6 ;  /* 0x00000006002a7c02 */ /* 0x000fe20008000f00 */
[----:B------:R-:W-:Y:S01]  /*1630*/  UIADD3 UR6, UPT, UPT, UR6, 0x1, URZ ;  /* 0x0000000106067890 */ /* 0x000fe2000fffe0ff */
[----:B------:R-:W-:Y:S01]  /*1640*/  IMAD.MOV.U32 R20, RZ, RZ, RZ ;  /* 0x000000ffff147224 */ /* 0x000fe200078e00ff */
[----:B------:R-:W-:Y:S01]  /*1650*/  LEA R43, R16, R5, 0x5 ;  /* 0x00000005102b7211 */ /* 0x000fe200078e28ff */
[----:B------:R-:W-:Y:S01]  /*1660*/  UPLOP3.LUT UP0, UPT, UPT, UPT, UPT, 0x80, 0x8 ;  /* 0x000000000008789c */ /* 0x000fe20003f0f070 */
[----:B------:R-:W-:Y:S01]  /*1670*/  LEA R7, R7, R6, 0x8 ;  /* 0x0000000607077211 */ /* 0x000fe200078e40ff */
[----:B------:R-:W-:Y:S01]  /*1680*/  UISETP.NE.AND UP2, UPT, UR6, 0x3, UPT ;  /* 0x000000030600788c */ /* 0x000fe2000bf45270 */
[----:B------:R-:W-:Y:S01]  /*1690*/  LEA R42, R42, R9, 0x7 ;  /* 0x000000092a2a7211 */ /* 0x000fe200078e38ff */
[----:B-1----:R-:W-:-:S02]  /*16a0*/  ULEA UR11, UR13, UR11, 0x18 ;  /* 0x0000000b0d0b7291 */ /* 0x002fc4000f8ec0ff */
[----:B------:R-:W-:-:S12]  /*16b0*/  ULEA UR12, UR13, UR12, 0x18 ;  /* 0x0000000c0d0c7291 */ /* 0x000fd8000f8ec0ff */
.L_x_0:
[C---:B------:R-:W-:Y:S01]  /*16c0*/  LEA R46, R20.reuse, R7, 0x6 ;  /* 0x00000007142e7211 */ /* 0x040fe200078e30ff */
[----:B------:R-:W-:Y:S01]  /*16d0*/  UPLOP3.LUT UP1, UPT, UPT, UPT, UP0, 0x80, 0x8 ;  /* 0x000000000008789c */ /* 0x000fe20003f2f000 */
[----:B------:R-:W-:Y:S01]  /*16e0*/  LEA R45, R20, R42, 0x4 ;  /* 0x0000002a142d7211 */ /* 0x000fe200078e20ff */
[----:B------:R-:W-:Y:S01]  /*16f0*/  UPLOP3.LUT UP0, UPT, UPT, UPT, UPT, 0x40, 0x4 ;  /* 0x000000000004789c */ /* 0x000fe20003f0e870 */
[----:B------:R-:W-:Y:S02]  /*1700*/  LEA R46, R46, UR12, 0x2 ;  /* 0x0000000c2e2e7c11 */ /* 0x000fe4000f8e10ff */
[----:B------:R-:W-:Y:S01]  /*1710*/  LEA R44, R20, R43, 0x2 ;  /* 0x0000002b142c7211 */ /* 0x000fe200078e10ff */
[----:B------:R-:W-:Y:S03]  /*1720*/  LDS.128 R16, [R45] ;  /* 0x000000002d107984 */ /* 0x000fe60000000c00 */
[----:B------:R-:W-:Y:S01]  /*1730*/  LEA R44, R44, UR11, 0x2 ;  /* 0x0000000b2c2c7c11 */ /* 0x000fe2000f8e10ff */
[----:B------:R-:W0:Y:S04]  /*1740*/  LDS R62, [R46] ;  /* 0x000000002e3e7984 */ /* 0x000e280000000800 */
[----:B------:R-:W1:Y:S04]  /*1750*/  LDS R60, [R46+0x200] ;  /* 0x000200002e3c7984 */ /* 0x000e680000000800 */
[----:B------:R-:W2:Y:S04]  /*1760*/  LDS R61, [R46+0x20] ;  /* 0x000020002e3d7984 */ /* 0x000ea80000000800 */
[----:B------:R-:W3:Y:S04]  /*1770*/  LDS R53, [R46+0x220] ;  /* 0x000220002e357984 */ /* 0x000ee80000000800 */
[----:B------:R-:W4:Y:S04]  /*1780*/  LDS R54, [R46+0x40] ;  /* 0x000040002e367984 */ /* 0x000f280000000800 */
[----:B------:R-:W5:Y:S04]  /*1790*/  LDS R56, [R46+0x60] ;  /* 0x000060002e387984 */ /* 0x000f680000000800 */
[----:B------:R-:W5:Y:S04]  /*17a0*/  LDS R55, [R46+0x240] ;  /* 0x000240002e377984 */ /* 0x000f680000000800 */
[----:B------:R-:W5:Y:S04]  /*17b0*/  LDS R52, [R46+0x260] ;  /* 0x000260002e347984 */ /* 0x000f680000000800 */
[----:B------:R-:W5:Y:S04]  /*17c0*/  LDS.128 R20, [R45+0x400] ;  /* 0x000400002d147984 */ /* 0x000f680000000c00 */
[----:B------:R-:W5:Y:S04]  /*17d0*/  LDS.128 R24, [R44+0x2a80] ;  /* 0x002a80002c187984 */ /* 0x000f680000000c00 */
[----:B------:R-:W5:Y:S01]  /*17e0*/  LDS.128 R28, [R44+0x2e80] ;  /* 0x002e80002c1c7984 */ /* 0x000f620000000c00 */
[C---:B0-----:R-:W-:Y:S01]  /*17f0*/  FFMA R63, R16.reuse, R62, R34 ;  /* 0x0000003e103f7223 */ /* 0x041fe20000000022 */
[----:B-1----:R-:W-:-:S02]  /*1800*/  FFMA R34, R16, R60, R32 ;  /* 0x0000003c10227223 */ /* 0x002fc40000000020 */
[----:B------:R-:W0:Y:S01]  /*1810*/  LDS R51, [R46+0x80] ;  /* 0x000080002e337984 */ /* 0x000e220000000800 */
[----:B--2---:R-:W-:-:S03]  /*1820*/  FFMA R49, R16, R61, R33 ;  /* 0x0000003d10317223 */ /* 0x004fc60000000021 */
[----:B------:R-:W-:Y:S01]  /*1830*/  LDS R50, [R46+0xa0] ;  /* 0x0000a0002e327984 */ /* 0x000fe20000000800 */
[----:B---3--:R-:W-:-:S03]  /*1840*/  FFMA R32, R16, R53, R35 ;  /* 0x0000003510207223 */ /* 0x008fc60000000023 */
[----:B------:R-:W1:Y:S01]  /*1850*/  LDS R33, [R46+0x280] ;  /* 0x000280002e217984 */ /* 0x000e620000000800 */
[----:B----4-:R-:W-:-:S03]  /*1860*/  FFMA R63, R54, R17, R63 ;  /* 0x00000011363f7223 */ /* 0x010fc6000000003f */
[----:B------:R-:W-:Y:S01]  /*1870*/  LDS R65, [R46+0xcc0] ;  /* 0x000cc0002e417984 */ /* 0x000fe20000000800 */
[----:B-----5:R-:W-:-:S03]  /*1880*/  FFMA R35, R56, R17, R49 ;  /* 0x0000001138237223 */ /* 0x020fc60000000031 */
[----:B------:R-:W-:Y:S01]  /*1890*/  LDS R64, [R46+0xce0] ;  /* 0x000ce0002e407984 */ /* 0x000fe20000000800 */
[-C--:B------:R-:W-:Y:S01]  /*18a0*/  FFMA R34, R55, R17.reuse, R34 ;  /* 0x0000001137227223 */ /* 0x080fe20000000022 */
[----:B------:R-:W-:Y:S02]  /*18b0*/  FFMA R32, R52, R17, R32 ;  /* 0x0000001134207223 */ /* 0x000fe40000000020 */
[----:B------:R-:W2:Y:S01]  /*18c0*/  LDS R17, [R46+0x2a0] ;  /* 0x0002a0002e117984 */ /* 0x000ea20000000800 */
[-C--:B------:R-:W-:Y:S01]  /*18d0*/  FFMA R49, R62, R20.reuse, R38 ;  /* 0x000000143e317223 */ /* 0x080fe20000000026 */
[-C--:B------:R-:W-:Y:S01]  /*18e0*/  FFMA R16, R61, R20.reuse, R37 ;  /* 0x000000143d107223 */ /* 0x080fe20000000025 */
[-C--:B------:R-:W-:Y:S01]  /*18f0*/  FFMA R38, R60, R20.reuse, R36 ;  /* 0x000000143c267223 */ /* 0x080fe20000000024 */
[----:B------:R-:W-:Y:S01]  /*1900*/  FFMA R47, R53, R20, R47 ;  /* 0x00000014352f7223 */ /* 0x000fe2000000002f */
[----:B------:R-:W-:Y:S01]  /*1910*/  FFMA R67, R24, R62, R67 ;  /* 0x0000003e18437223 */ /* 0x000fe20000000043 */
[-C--:B------:R-:W-:Y:S01]  /*1920*/  FFMA R36, R56, R21.reuse, R16 ;  /* 0x0000001538247223 */ /* 0x080fe20000000010 */
[C---:B------:R-:W-:Y:S01]  /*1930*/  FFMA R20, R55.reuse, R21, R38 ;  /* 0x0000001537147223 */ /* 0x040fe20000000026 */
[C---:B------:R-:W-:Y:S01]  /*1940*/  FFMA R38, R24.reuse, R61, R66 ;  /* 0x0000003d18267223 */ /* 0x040fe20000000042 */
[----:B------:R-:W-:Y:S01]  /*1950*/  FFMA R16, R24, R60, R39 ;  /* 0x0000003c18107223 */ /* 0x000fe20000000027 */
[----:B------:R-:W-:Y:S01]  /*1960*/  FFMA R59, R28, R62, R59 ;  /* 0x0000003e1c3b7223 */ /* 0x000fe2000000003b */
[----:B------:R-:W-:Y:S01]  /*1970*/  FFMA R68, R24, R53, R68 ;  /* 0x0000003518447223 */ /* 0x000fe20000000044 */
[C---:B------:R-:W-:Y:S01]  /*1980*/  FFMA R57, R28.reuse, R60, R57 ;  /* 0x0000003c1c397223 */ /* 0x040fe20000000039 */
[C---:B------:R-:W-:Y:S01]  /*1990*/  FFMA R58, R28.reuse, R61, R58 ;  /* 0x0000003d1c3a7223 */ /* 0x040fe2000000003a */
[----:B------:R-:W-:Y:S01]  /*19a0*/  FFMA R60, R28, R53, R48 ;  /* 0x000000351c3c7223 */ /* 0x000fe20000000030 */
[C---:B------:R-:W-:Y:S01]  /*19b0*/  FFMA R37, R54.reuse, R21, R49 ;  /* 0x0000001536257223 */ /* 0x040fe20000000031 */
[----:B------:R-:W-:Y:S01]  /*19c0*/  FFMA R39, R54, R25, R67 ;  /* 0x0000001936277223 */ /* 0x000fe20000000043 */
[----:B------:R-:W-:Y:S01]  /*19d0*/  FFMA R21, R52, R21, R47 ;  /* 0x0000001534157223 */ /* 0x000fe2000000002f */
[-C--:B------:R-:W-:Y:S01]  /*19e0*/  FFMA R38, R56, R25.reuse, R38 ;  /* 0x0000001938267223 */ /* 0x080fe20000000026 */
[C---:B------:R-:W-:Y:S01]  /*19f0*/  FFMA R24, R55.reuse, R25, R16 ;  /* 0x0000001937187223 */ /* 0x040fe20000000010 */
[----:B------:R-:W-:Y:S01]  /*1a00*/  FFMA R59, R54, R29, R59 ;  /* 0x0000001d363b7223 */ /* 0x000fe2000000003b */
[----:B------:R-:W3:Y:S01]  /*1a10*/  LDS R47, [R46+0xc0] ;  /* 0x0000c0002e2f7984 */ /* 0x000ee20000000800 */
[----:B------:R-:W-:Y:S01]  /*1a20*/  FFMA R25, R52, R25, R68 ;  /* 0x0000001934197223 */ /* 0x000fe20000000044 */
[-C--:B------:R-:W-:Y:S01]  /*1a30*/  FFMA R28, R55, R29.reuse, R57 ;  /* 0x0000001d371c7223 */ /* 0x080fe20000000039 */
[-C--:B------:R-:W-:Y:S01]  /*1a40*/  FFMA R48, R56, R29.reuse, R58 ;  /* 0x0000001d38307223 */ /* 0x080fe2000000003a */
[----:B------:R-:W4:Y:S01]  /*1a50*/  LDS R49, [R46+0xe0] ;  /* 0x0000e0002e317984 */ /* 0x000f220000000800 */
[----:B------:R-:W-:Y:S01]  /*1a60*/  FFMA R55, R52, R29, R60 ;  /* 0x0000001d34377223 */ /* 0x000fe2000000003c */
[C---:B0-----:R-:W-:Y:S01]  /*1a70*/  FFMA R63, R51.reuse, R18, R63 ;  /* 0x00000012333f7223 */ /* 0x041fe2000000003f */
[C---:B------:R-:W-:Y:S01]  /*1a80*/  FFMA R52, R51.reuse, R22, R37 ;  /* 0x0000001633347223 */ /* 0x040fe20000000025 */
[----:B------:R-:W0:Y:S01]  /*1a90*/  LDS R53, [R46+0x2c0] ;  /* 0x0002c0002e357984 */ /* 0x000e220000000800 */
[C---:B------:R-:W-:Y:S01]  /*1aa0*/  FFMA R58, R51.reuse, R26, R39 ;  /* 0x0000001a333a7223 */ /* 0x040fe20000000027 */
[----:B------:R-:W-:Y:S01]  /*1ab0*/  FFMA R51, R51, R30, R59 ;  /* 0x0000001e33337223 */ /* 0x000fe2000000003b */
[C---:B-1----:R-:W-:Y:S01]  /*1ac0*/  FFMA R66, R33.reuse, R22, R20 ;  /* 0x0000001621427223 */ /* 0x042fe20000000014 */
[----:B------:R-:W1:Y:S01]  /*1ad0*/  LDS R16, [R46+0x2e0] ;  /* 0x0002e0002e107984 */ /* 0x000e620000000800 */
[C---:B------:R-:W-:Y:S01]  /*1ae0*/  FFMA R60, R50.reuse, R18, R35 ;  /* 0x00000012323c7223 */ /* 0x040fe20000000023 */
[C---:B------:R-:W-:Y:S01]  /*1af0*/  FFMA R57, R50.reuse, R26, R38 ;  /* 0x0000001a32397223 */ /* 0x040fe20000000026 */
[C---:B------:R-:W-:Y:S01]  /*1b00*/  FFMA R62, R33.reuse, R18, R34 ;  /* 0x00000012213e7223 */ /* 0x040fe20000000022 */
[C---:B------:R-:W-:Y:S01]  /*1b10*/  FFMA R59, R33.reuse, R26, R24 ;  /* 0x0000001a213b7223 */ /* 0x040fe20000000018 */
[----:B------:R-:W-:Y:S01]  /*1b20*/  FFMA R28, R33, R30, R28 ;  /* 0x0000001e211c7223 */ /* 0x000fe2000000001c */
[C---:B--2---:R-:W-:Y:S01]  /*1b30*/  FFMA R54, R17.reuse, R18, R32 ;  /* 0x0000001211367223 */ /* 0x044fe20000000020 */
[C---:B------:R-:W-:Y:S01]  /*1b40*/  FFMA R20, R17.reuse, R26, R25 ;  /* 0x0000001a11147223 */ /* 0x040fe20000000019 */
[CC--:B------:R-:W-:Y:S01]  /*1b50*/  FFMA R61, R50.reuse, R22.reuse, R36 ;  /* 0x00000016323d7223 */ /* 0x0c0fe20000000024 */
[----:B------:R-:W-:Y:S01]  /*1b60*/  LDS.128 R32, [R45+0x880] ;  /* 0x000880002d207984 */ /* 0x000fe20000000c00 */
[C---:B------:R-:W-:Y:S01]  /*1b70*/  FFMA R22, R17.reuse, R22, R21 ;  /* 0x0000001611167223 */ /* 0x040fe20000000015 */
[-C--:B------:R-:W-:Y:S01]  /*1b80*/  FFMA R21, R17, R30.reuse, R55 ;  /* 0x0000001e11157223 */ /* 0x080fe20000000037 */
[----:B------:R-:W-:Y:S01]  /*1b90*/  FFMA R48, R50, R30, R48 ;  /* 0x0000001e32307223 */ /* 0x000fe20000000030 */
[----:B------:R-:W2:Y:S04]  /*1ba0*/  LDS R24, [R46+0xc00] ;  /* 0x000c00002e187984 */ /* 0x000ea80000000800 */
[----:B------:R-:W5:Y:S04]  /*1bb0*/  LDS R29, [R46+0xc20] ;  /* 0x000c20002e1d7984 */ /* 0x000f680000000800 */
[----:B------:R-:W5:Y:S04]  /*1bc0*/  LDS R26, [R46+0xe00] ;  /* 0x000e00002e1a7984 */ /* 0x000f680000000800 */
[----:B------:R-:W5:Y:S01]  /*1bd0*/  LDS R25, [R46+0xe20] ;  /* 0x000e20002e197984 */ /* 0x000f620000000800 */
[----:B---3--:R-:W-:-:S03]  /*1be0*/  FFMA R17, R47, R19, R63 ;  /* 0x000000132f117223 */ /* 0x008fc6000000003f */
[----:B------:R-:W3:Y:S01]  /*1bf0*/  LDS.128 R36, [R45+0xc80] ;  /* 0x000c80002d247984 */ /* 0x000ee20000000c00 */
[C---:B------:R-:W-:Y:S01]  /*1c00*/  FFMA R18, R47.reuse, R23, R52 ;  /* 0x000000172f127223 */ /* 0x040fe20000000034 */
[----:B------:R-:W-:Y:S01]  /*1c10*/  FFMA R58, R47, R27, R58 ;  /* 0x0000001b2f3a7223 */ /* 0x000fe2000000003a */
[----:B----4-:R-:W-:Y:S01]  /*1c20*/  FFMA R60, R49, R19, R60 ;  /* 0x00000013313c7223 */ /* 0x010fe2000000003c */
[----:B------:R-:W-:Y:S01]  /*1c30*/  FFMA R30, R47, R31, R51 ;  /* 0x0000001f2f1e7223 */ /* 0x000fe20000000033 */
[C---:B------:R-:W-:Y:S01]  /*1c40*/  FFMA R61, R49.reuse, R23, R61 ;  /* 0x00000017313d7223 */ /* 0x040fe2000000003d */
[----:B------:R-:W-:Y:S01]  /*1c50*/  FFMA R57, R49, R27, R57 ;  /* 0x0000001b31397223 */ /* 0x000fe20000000039 */
[C---:B0-----:R-:W-:Y:S01]  /*1c60*/  FFMA R62, R53.reuse, R19, R62 ;  /* 0x00000013353e7223 */ /* 0x041fe2000000003e */
[C---:B------:R-:W-:Y:S01]  /*1c70*/  FFMA R66, R53.reuse, R23, R66 ;  /* 0x0000001735427223 */ /* 0x040fe20000000042 */
[----:B------:R-:W-:Y:S01]  /*1c80*/  FFMA R59, R53, R27, R59 ;  /* 0x0000001b353b7223 */ /* 0x000fe2000000003b */
[----:B------:R-:W-:Y:S01]  /*1c90*/  FFMA R48, R49, R31, R48 ;  /* 0x0000001f31307223 */ /* 0x000fe20000000030 */
[C---:B-1----:R-:W-:Y:S01]  /*1ca0*/  FFMA R19, R16.reuse, R19, R54 ;  /* 0x0000001310137223 */ /* 0x042fe20000000036 */
[----:B------:R-:W-:Y:S01]  /*1cb0*/  FFMA R53, R53, R31, R28 ;  /* 0x0000001f35357223 */ /* 0x000fe2000000001c */
[----:B------:R-:W0:Y:S01]  /*1cc0*/  LDS R49, [R46+0xc40] ;  /* 0x000c40002e317984 */ /* 0x000e220000000800 */
[C---:B------:R-:W-:Y:S01]  /*1cd0*/  FFMA R67, R16.reuse, R23, R22 ;  /* 0x0000001710437223 */ /* 0x040fe20000000016 */
[C---:B------:R-:W-:Y:S01]  /*1ce0*/  FFMA R27, R16.reuse, R27, R20 ;  /* 0x0000001b101b7223 */ /* 0x040fe20000000014 */
[----:B------:R-:W-:Y:S01]  /*1cf0*/  FFMA R31, R16, R31, R21 ;  /* 0x0000001f101f7223 */ /* 0x000fe20000000015 */
[----:B------:R-:W1:Y:S04]  /*1d00*/  LDS R52, [R46+0xe60] ;  /* 0x000e60002e347984 */ /* 0x000e680000000800 */
[----:B------:R-:W4:Y:S01]  /*1d10*/  LDS.128 R20, [R44+0x3300] ;  /* 0x003300002c147984 */ /* 0x000f220000000c00 */
[----:B--2---:R-:W-:-:S03]  /*1d20*/  FFMA R68, R32, R24, R17 ;  /* 0x0000001820447223 */ /* 0x004fc60000000011 */
[----:B------:R-:W2:Y:S01]  /*1d30*/  LDS R50, [R46+0xc60] ;  /* 0x000c60002e327984 */ /* 0x000ea20000000800 */
[----:B-----5:R-:W-:-:S03]  /*1d40*/  FFMA R60, R32, R29, R60 ;  /* 0x0000001d203c7223 */ /* 0x020fc6000000003c */
[----:B------:R-:W5:Y:S01]  /*1d50*/  LDS R51, [R46+0xe40] ;  /* 0x000e40002e337984 */ /* 0x000f620000000800 */
[----:B------:R-:W-:-:S03]  /*1d60*/  FFMA R62, R32, R26, R62 ;  /* 0x0000001a203e7223 */ /* 0x000fc6000000003e */
[----:B------:R-:W5:Y:S01]  /*1d70*/  LDS R56, [R46+0xc80] ;  /* 0x000c80002e387984 */ /* 0x000f620000000800 */
[----:B------:R-:W-:-:S03]  /*1d80*/  FFMA R32, R32, R25, R19 ;  /* 0x0000001920207223 */ /* 0x000fc60000000013 */
[----:B------:R-:W5:Y:S01]  /*1d90*/  LDS R28, [R46+0xea0] ;  /* 0x000ea0002e1c7984 */ /* 0x000f620000000800 */
[----:B---3--:R-:W-:-:S03]  /*1da0*/  FFMA R70, R24, R36, R18 ;  /* 0x0000002418467223 */ /* 0x008fc60000000012 */
[----:B------:R-:W3:Y:S01]  /*1db0*/  LDS R55, [R46+0xca0] ;  /* 0x000ca0002e377984 */ /* 0x000ee20000000800 */
[-C--:B------:R-:W-:Y:S01]  /*1dc0*/  FFMA R66, R26, R36.reuse, R66 ;  /* 0x000000241a427223 */ /* 0x080fe20000000042 */
[-C--:B------:R-:W-:Y:S01]  /*1dd0*/  FFMA R67, R25, R36.reuse, R67 ;  /* 0x0000002419437223 */ /* 0x080fe20000000043 */
[----:B------:R-:W-:Y:S01]  /*1de0*/  FFMA R61, R29, R36, R61 ;  /* 0x000000241d3d7223 */ /* 0x000fe2000000003d */
[----:B------:R-:W3:Y:S04]  /*1df0*/  LDS.128 R16, [R44+0x3700] ;  /* 0x003700002c107984 */ /* 0x000ee80000000c00 */
[----:B------:R-:W3:Y:S04]  /*1e00*/  LDS R54, [R46+0xe80] ;  /* 0x000e80002e367984 */ /* 0x000ee80000000800 */
[----:B------:R-:W3:Y:S01]  /*1e10*/  LDS R63, [R46+0xec0] ;  /* 0x000ec0002e3f7984 */ /* 0x000ee20000000800 */
[C---:B0-----:R-:W-:Y:S01]  /*1e20*/  FFMA R68, R49.reuse, R33, R68 ;  /* 0x0000002131447223 */ /* 0x041fe20000000044 */
[----:B------:R-:W-:-:S02]  /*1e30*/  FFMA R70, R49, R37, R70 ;  /* 0x0000002531467223 */ /* 0x000fc40000000046 */
[----:B------:R-:W0:Y:S01]  /*1e40*/  LDS R47, [R46+0xee0] ;  /* 0x000ee0002e2f7984 */ /* 0x000e220000000800 */
[C---:B-1----:R-:W-:Y:S01]  /*1e50*/  FFMA R32, R52.reuse, R33, R32 ;  /* 0x0000002134207223 */ /* 0x042fe20000000020 */
[----:B------:R-:W-:Y:S01]  /*1e60*/  FFMA R67, R52, R37, R67 ;  /* 0x0000002534437223 */ /* 0x000fe20000000043 */
[C---:B----4-:R-:W-:Y:S01]  /*1e70*/  FFMA R59, R20.reuse, R26, R59 ;  /* 0x0000001a143b7223 */ /* 0x050fe2000000003b */
[C---:B------:R-:W-:Y:S01]  /*1e80*/  FFMA R27, R20.reuse, R25, R27 ;  /* 0x00000019141b7223 */ /* 0x040fe2000000001b */
[C---:B------:R-:W-:Y:S01]  /*1e90*/  FFMA R58, R20.reuse, R24, R58 ;  /* 0x00000018143a7223 */ /* 0x040fe2000000003a */
[----:B------:R-:W-:Y:S01]  /*1ea0*/  FFMA R57, R20, R29, R57 ;  /* 0x0000001d14397223 */ /* 0x000fe20000000039 */
[----:B--2---:R-:W-:Y:S01]  /*1eb0*/  FFMA R60, R50, R33, R60 ;  /* 0x00000021323c7223 */ /* 0x004fe2000000003c */
[----:B------:R-:W-:Y:S01]  /*1ec0*/  FFMA R27, R52, R21, R27 ;  /* 0x00000015341b7223 */ /* 0x000fe2000000001b */
[C---:B------:R-:W-:Y:S01]  /*1ed0*/  FFMA R61, R50.reuse, R37, R61 ;  /* 0x00000025323d7223 */ /* 0x040fe2000000003d */
[----:B------:R-:W-:Y:S01]  /*1ee0*/  FFMA R58, R49, R21, R58 ;  /* 0x00000015313a7223 */ /* 0x000fe2000000003a */
[C---:B-----5:R-:W-:Y:S01]  /*1ef0*/  FFMA R62, R51.reuse, R33, R62 ;  /* 0x00000021333e7223 */ /* 0x060fe2000000003e */
[C---:B------:R-:W-:Y:S01]  /*1f00*/  FFMA R36, R51.reuse, R37, R66 ;  /* 0x0000002533247223 */ /* 0x040fe20000000042 */
[-C--:B------:R-:W-:Y:S01]  /*1f10*/  FFMA R20, R51, R21.reuse, R59 ;  /* 0x0000001533147223 */ /* 0x080fe2000000003b */
[----:B------:R-:W-:Y:S01]  /*1f20*/  FFMA R57, R50, R21, R57 ;  /* 0x0000001532397223 */ /* 0x000fe20000000039 */
[C---:B------:R-:W-:Y:S01]  /*1f30*/  FFMA R68, R56.reuse, R34, R68 ;  /* 0x0000002238447223 */ /* 0x040fe20000000044 */
[C---:B------:R-:W-:Y:S01]  /*1f40*/  FFMA R71, R56.reuse, R38, R70 ;  /* 0x0000002638477223 */ /* 0x040fe20000000046 */
[----:B------:R-:W-:Y:S01]  /*1f50*/  FFMA R70, R56, R22, R58 ;  /* 0x0000001638467223 */ /* 0x000fe2000000003a */
[----:B------:R-:W-:Y:S01]  /*1f60*/  LDS R59, [R46+0x18c0] ;  /* 0x0018c0002e3b7984 */ /* 0x000fe20000000800 */
[C---:B------:R-:W-:Y:S01]  /*1f70*/  FFMA R37, R28.reuse, R34, R32 ;  /* 0x000000221c257223 */ /* 0x040fe20000000020 */
[----:B------:R-:W-:Y:S01]  /*1f80*/  FFMA R32, R65, R35, R68 ;  /* 0x0000002341207223 */ /* 0x000fe20000000044 */
[C---:B------:R-:W-:Y:S01]  /*1f90*/  FFMA R68, R28.reuse, R38, R67 ;  /* 0x000000261c447223 */ /* 0x040fe20000000043 */
[----:B------:R-:W-:Y:S01]  /*1fa0*/  FFMA R67, R28, R22, R27 ;  /* 0x000000161c437223 */ /* 0x000fe2000000001b */
[C---:B---3--:R-:W-:Y:S01]  /*1fb0*/  FFMA R60, R55.reuse, R34, R60 ;  /* 0x00000022373c7223 */ /* 0x048fe2000000003c */
[----:B------:R-:W-:Y:S01]  /*1fc0*/  FFMA R66, R55, R22, R57 ;  /* 0x0000001637427223 */ /* 0x000fe20000000039 */
[----:B------:R-:W-:Y:S01]  /*1fd0*/  LDS R58, [R46+0x18e0] ;  /* 0x0018e0002e3a7984 */ /* 0x000fe20000000800 */
[C---:B------:R-:W-:Y:S01]  /*1fe0*/  FFMA R26, R16.reuse, R26, R53 ;  /* 0x0000001a101a7223 */ /* 0x040fe20000000035 */
[C---:B------:R-:W-:Y:S01]  /*1ff0*/  FFMA R30, R16.reuse, R24, R30 ;  /* 0x00000018101e7223 */ /* 0x040fe2000000001e */
[C---:B------:R-:W-:Y:S01]  /*2000*/  FFMA R48, R16.reuse, R29, R48 ;  /* 0x0000001d10307223 */ /* 0x040fe20000000030 */
[----:B------:R-:W-:Y:S01]  /*2010*/  FFMA R31, R16, R25, R31 ;  /* 0x00000019101f7223 */ /* 0x000fe2000000001f */
[-C--:B------:R-:W-:Y:S01]  /*2020*/  FFMA R51, R51, R17.reuse, R26 ;  /* 0x0000001133337223 */ /* 0x080fe2000000001a */
[C---:B------:R-:W-:Y:S01]  /*2030*/  FFMA R33, R54.reuse, R34, R62 ;  /* 0x0000002236217223 */ /* 0x040fe2000000003e */
[C---:B------:R-:W-:Y:S01]  /*2040*/  FFMA R36, R54.reuse, R38, R36 ;  /* 0x0000002636247223 */ /* 0x040fe20000000024 */
[----:B------:R-:W-:Y:S01]  /*2050*/  FFMA R20, R54, R22, R20 ;  /* 0x0000001636147223 */ /* 0x000fe20000000014 */
[-C--:B------:R-:W-:Y:S01]  /*2060*/  FFMA R21, R49, R17.reuse, R30 ;  /* 0x0000001131157223 */ /* 0x080fe2000000001e */
[----:B------:R-:W-:Y:S01]  /*2070*/  FFMA R48, R50, R17, R48 ;  /* 0x0000001132307223 */ /* 0x000fe20000000030 */
[----:B------:R-:W-:Y:S01]  /*2080*/  FFMA R16, R54, R18, R51 ;  /* 0x0000001236107223 */ /* 0x000fe20000000033 */
[----:B------:R-:W-:Y:S01]  /*2090*/  LDS.128 R24, [R45+0x1100] ;  /* 0x001100002d187984 */ /* 0x000fe20000000c00 */
[-C--:B------:R-:W-:Y:S01]  /*20a0*/  FFMA R34, R64, R35.reuse, R60 ;  /* 0x0000002340227223 */ /* 0x080fe2000000003c */
[-C--:B------:R-:W-:Y:S01]  /*20b0*/  FFMA R33, R63, R35.reuse, R33 ;  /* 0x000000233f217223 */ /* 0x080fe20000000021 */
[----:B0-----:R-:W-:Y:S01]  /*20c0*/  FFMA R35, R47, R35, R37 ;  /* 0x000000232f237223 */ /* 0x001fe20000000025 */
[----:B------:R-:W0:Y:S01]  /*20d0*/  LDS R54, [R46+0x1a00] ;  /* 0x001a00002e367984 */ /* 0x000e220000000800 */
[----:B------:R-:W-:Y:S01]  /*20e0*/  FFMA R22, R52, R17, R31 ;  /* 0x0000001134167223 */ /* 0x000fe2000000001f */
[C---:B------:R-:W-:Y:S01]  /*20f0*/  FFMA R37, R55.reuse, R38, R61 ;  /* 0x0000002637257223 */ /* 0x040fe2000000003d */
[-C--:B------:R-:W-:Y:S01]  /*2100*/  FFMA R21, R56, R18.reuse, R21 ;  /* 0x0000001238157223 */ /* 0x080fe20000000015 */
[-C--:B------:R-:W-:Y:S01]  /*2110*/  FFMA R17, R55, R18.reuse, R48 ;  /* 0x0000001237117223 */ /* 0x080fe20000000030 */
[----:B------:R-:W1:Y:S01]  /*2120*/  LDS R56, [R46+0x1800] ;  /* 0x001800002e387984 */ /* 0x000e620000000800 */
[----:B------:R-:W-:Y:S01]  /*2130*/  FFMA R18, R28, R18, R22 ;  /* 0x000000121c127223 */ /* 0x000fe20000000016 */
[-C--:B------:R-:W-:Y:S01]  /*2140*/  FFMA R36, R63, R39.reuse, R36 ;  /* 0x000000273f247223 */ /* 0x080fe20000000024 */
[-C--:B------:R-:W-:Y:S01]  /*2150*/  FFMA R38, R65, R39.reuse, R71 ;  /* 0x0000002741267223 */ /* 0x080fe20000000047 */
[----:B------:R-:W2:Y:S01]  /*2160*/  LDS R55, [R46+0x1820] ;  /* 0x001820002e377984 */ /* 0x000ea20000000800 */
[CC--:B------:R-:W-:Y:S01]  /*2170*/  FFMA R37, R64.reuse, R39.reuse, R37 ;  /* 0x0000002740257223 */ /* 0x0c0fe20000000025 */
[----:B------:R-:W-:Y:S01]  /*2180*/  FFMA R68, R47, R39, R68 ;  /* 0x000000272f447223 */ /* 0x000fe20000000044 */
[-C--:B------:R-:W-:Y:S01]  /*2190*/  FFMA R39, R65, R23.reuse, R70 ;  /* 0x0000001741277223 */ /* 0x080fe20000000046 */
[----:B------:R-:W3:Y:S01]  /*21a0*/  LDS R53, [R46+0x1a20] ;  /* 0x001a20002e357984 */ /* 0x000ee20000000800 */
[CC--:B------:R-:W-:Y:S01]  /*21b0*/  FFMA R66, R64.reuse, R23.reuse, R66 ;  /* 0x0000001740427223 */ /* 0x0c0fe20000000042 */
[----:B------:R-:W-:Y:S01]  /*21c0*/  FFMA R67, R47, R23, R67 ;  /* 0x000000172f437223 */ /* 0x000fe20000000043 */
[-C--:B------:R-:W-:Y:S01]  /*21d0*/  FFMA R65, R65, R19.reuse, R21 ;  /* 0x0000001341417223 */ /* 0x080fe20000000015 */
[----:B------:R-:W4:Y:S01]  /*21e0*/  LDS R50, [R46+0x1a40] ;  /* 0x001a40002e327984 */ /* 0x000f220000000800 */
[-C--:B------:R-:W-:Y:S01]  /*21f0*/  FFMA R64, R64, R19.reuse, R17 ;  /* 0x0000001340407223 */ /* 0x080fe20000000011 */
[----:B------:R-:W-:-:S02]  /*2200*/  FFMA R70, R47, R19, R18 ;  /* 0x000000132f467223 */ /* 0x000fc40000000012 */
[----:B------:R5:W4:Y:S04]  /*2210*/  LDS.128 R28, [R45+0x1500] ;  /* 0x001500002d1c7984 */ /* 0x000b280000000c00 */
[----:B------:R-:W4:Y:S01]  /*2220*/  LDS R52, [R46+0x1840] ;  /* 0x001840002e347984 */ /* 0x000f220000000800 */
[C---:B-----5:R-:W-:Y:S01]  /*2230*/  FFMA R45, R63.reuse, R23, R20 ;  /* 0x000000173f2d7223 */ /* 0x060fe20000000014 */
[----:B------:R-:W-:Y:S02]  /*2240*/  FFMA R63, R63, R19, R16 ;  /* 0x000000133f3f7223 */ /* 0x000fe40000000010 */
[----:B------:R-:W5:Y:S04]  /*2250*/  LDS.128 R20, [R44+0x3b80] ;  /* 0x003b80002c147984 */ /* 0x000f680000000c00 */
[----:B------:R-:W5:Y:S04]  /*2260*/  LDS R51, [R46+0x1860] ;  /* 0x001860002e337984 */ /* 0x000f680000000800 */
[----:B------:R-:W5:Y:S01]  /*2270*/  LDS R49, [R46+0x1a60] ;  /* 0x001a60002e317984 */ /* 0x000f620000000800 */
[----:B0-----:R-:W-:-:S03]  /*2280*/  FFMA R16, R24, R54, R33 ;  /* 0x0000003618107223 */ /* 0x001fc60000000021 */
[----:B------:R-:W0:Y:S01]  /*2290*/  LDS R48, [R46+0x1880] ;  /* 0x001880002e307984 */ /* 0x000e220000000800 */
[----:B-1----:R-:W-:-:S03]  /*22a0*/  FFMA R32, R24, R56, R32 ;  /* 0x0000003818207223 */ /* 0x002fc60000000020 */
[----:B------:R-:W1:Y:S01]  /*22b0*/  LDS R62, [R46+0x18a0] ;  /* 0x0018a0002e3e7984 */ /* 0x000e620000000800 */
[----:B--2---:R-:W-:-:S03]  /*22c0*/  FFMA R34, R24, R55, R34 ;  /* 0x0000003718227223 */ /* 0x004fc60000000022 */
[----:B------:R-:W2:Y:S01]  /*22d0*/  LDS R61, [R46+0x1a80] ;  /* 0x001a80002e3d7984 */ /* 0x000ea20000000800 */
[----:B---3--:R-:W-:-:S03]  /*22e0*/  FFMA R35, R24, R53, R35 ;  /* 0x0000003518237223 */ /* 0x008fc60000000023 */
[----:B------:R-:W3:Y:S01]  /*22f0*/  LDS R60, [R46+0x1aa0] ;  /* 0x001aa0002e3c7984 */ /* 0x000ee20000000800 */
[----:B----4-:R-:W-:-:S03]  /*2300*/  FFMA R24, R50, R25, R16 ;  /* 0x0000001932187223 */ /* 0x010fc60000000010 */
[----:B------:R-:W4:Y:S01]  /*2310*/  LDS.128 R16, [R44+0x3f80] ;  /* 0x003f80002c107984 */ /* 0x000f220000000c00 */
[-C--:B------:R-:W-:Y:S01]  /*2320*/  FFMA R38, R56, R28.reuse, R38 ;  /* 0x0000001c38267223 */ /* 0x080fe20000000026 */
[-C--:B------:R-:W-:Y:S02]  /*2330*/  FFMA R37, R55, R28.reuse, R37 ;  /* 0x0000001c37257223 */ /* 0x080fe40000000025 */
[----:B------:R-:W4:Y:S01]  /*2340*/  LDS R57, [R46+0x1ac0] ;  /* 0x001ac0002e397984 */ /* 0x000f220000000800 */
[-C--:B------:R-:W-:Y:S01]  /*2350*/  FFMA R36, R54, R28.reuse, R36 ;  /* 0x0000001c36247223 */ /* 0x080fe20000000024 */
[----:B------:R-:W-:Y:S01]  /*2360*/  FFMA R68, R53, R28, R68 ;  /* 0x0000001c35447223 */ /* 0x000fe20000000044 */
[C---:B------:R-:W-:Y:S01]  /*2370*/  FFMA R32, R52.reuse, R25, R32 ;  /* 0x0000001934207223 */ /* 0x040fe20000000020 */
[----:B------:R-:W4:Y:S01]  /*2380*/  LDS R46, [R46+0x1ae0] ;  /* 0x001ae0002e2e7984 */ /* 0x000f220000000800 */
[-C--:B------:R-:W-:Y:S01]  /*2390*/  FFMA R38, R52, R29.reuse, R38 ;  /* 0x0000001d34267223 */ /* 0x080fe20000000026 */
[----:B------:R-:W-:Y:S01]  /*23a0*/  FFMA R36, R50, R29, R36 ;  /* 0x0000001d32247223 */ /* 0x000fe20000000024 */
[-C--:B-----5:R-:W-:Y:S01]  /*23b0*/  FFMA R39, R56, R20.reuse, R39 ;  /* 0x0000001438277223 */ /* 0x0a0fe20000000027 */
[-C--:B------:R-:W-:Y:S01]  /*23c0*/  FFMA R66, R55, R20.reuse, R66 ;  /* 0x0000001437427223 */ /* 0x080fe20000000042 */
[-C--:B------:R-:W-:Y:S01]  /*23d0*/  FFMA R45, R54, R20.reuse, R45 ;  /* 0x00000014362d7223 */ /* 0x080fe2000000002d */
[----:B------:R-:W-:Y:S01]  /*23e0*/  FFMA R67, R53, R20, R67 ;  /* 0x0000001435437223 */ /* 0x000fe20000000043 */
[C---:B------:R-:W-:Y:S01]  /*23f0*/  FFMA R33, R51.reuse, R25, R34 ;  /* 0x0000001933217223 */ /* 0x040fe20000000022 */
[C---:B------:R-:W-:Y:S01]  /*2400*/  FFMA R37, R51.reuse, R29, R37 ;  /* 0x0000001d33257223 */ /* 0x040fe20000000025 */
[-C--:B------:R-:W-:Y:S01]  /*2410*/  FFMA R39, R52, R21.reuse, R39 ;  /* 0x0000001534277223 */ /* 0x080fe20000000027 */
[-C--:B------:R-:W-:Y:S01]  /*2420*/  FFMA R66, R51, R21.reuse, R66 ;  /* 0x0000001533427223 */ /* 0x080fe20000000042 */
[----:B------:R-:W-:Y:S01]  /*2430*/  FFMA R45, R50, R21, R45 ;  /* 0x00000015322d7223 */ /* 0x000fe2000000002d */
[C---:B------:R-:W-:Y:S01]  /*2440*/  FFMA R68, R49.reuse, R29, R68 ;  /* 0x0000001d31447223 */ /* 0x040fe20000000044 */
[C---:B------:R-:W-:Y:S01]  /*2450*/  FFMA R25, R49.reuse, R25, R35 ;  /* 0x0000001931197223 */ /* 0x040fe20000000023 */
[----:B------:R-:W-:Y:S01]  /*2460*/  FFMA R67, R49, R21, R67 ;  /* 0x0000001531437223 */ /* 0x000fe20000000043 */
[C---:B0-----:R-:W-:Y:S01]  /*2470*/  FFMA R34, R48.reuse, R26, R32 ;  /* 0x0000001a30227223 */ /* 0x041fe20000000020 */
[C---:B------:R-:W-:Y:S01]  /*2480*/  FFMA R38, R48.reuse, R30, R38 ;  /* 0x0000001e30267223 */ /* 0x040fe20000000026 */
[----:B------:R-:W-:Y:S01]  /*2490*/  FFMA R39, R48, R22, R39 ;  /* 0x0000001630277223 */ /* 0x000fe20000000027 */
[----:B------:R-:W-:-:S02]  /*24a0*/  IMAD.MOV.U32 R20, RZ, RZ, 0x1 ;  /* 0x00000001ff147424 */ /* 0x000fc400078e00ff */
[C---:B-1----:R-:W-:Y:S01]  /*24b0*/  FFMA R33, R62.reuse, R26, R33 ;  /* 0x0000001a3e217223 */ /* 0x042fe20000000021 */
[C---:B------:R-:W-:Y:S01]  /*24c0*/  FFMA R37, R62.reuse, R30, R37 ;  /* 0x0000001e3e257223 */ /* 0x040fe20000000025 */
[----:B------:R-:W-:Y:S01]  /*24d0*/  FFMA R66, R62, R22, R66 ;  /* 0x000000163e427223 */ /* 0x000fe20000000042 */
[----:B------:R-:W-:Y:S01]  /*24e0*/  FFMA R34, R59, R27, R34 ;  /* 0x0000001b3b227223 */ /* 0x000fe20000000022 */
[C---:B--2---:R-:W-:Y:S01]  /*24f0*/  FFMA R24, R61.reuse, R26, R24 ;  /* 0x0000001a3d187223 */ /* 0x044fe20000000018 */
[C---:B------:R-:W-:Y:S01]  /*2500*/  FFMA R36, R61.reuse, R30, R36 ;  /* 0x0000001e3d247223 */ /* 0x040fe20000000024 */
[----:B------:R-:W-:Y:S01]  /*2510*/  FFMA R45, R61, R22, R45 ;  /* 0x000000163d2d7223 */ /* 0x000fe2000000002d */
[C---:B------:R-:W-:Y:S01]  /*2520*/  FFMA R38, R59.reuse, R31, R38 ;  /* 0x0000001f3b267223 */ /* 0x040fe20000000026 */
[C---:B---3--:R-:W-:Y:S01]  /*2530*/  FFMA R68, R60.reuse, R30, R68 ;  /* 0x0000001e3c447223 */ /* 0x048fe20000000044 */
[C---:B------:R-:W-:Y:S01]  /*2540*/  FFMA R25, R60.reuse, R26, R25 ;  /* 0x0000001a3c197223 */ /* 0x040fe20000000019 */
[----:B------:R-:W-:Y:S01]  /*2550*/  FFMA R22, R60, R22, R67 ;  /* 0x000000163c167223 */ /* 0x000fe20000000043 */
[----:B------:R-:W-:Y:S01]  /*2560*/  FFMA R67, R59, R23, R39 ;  /* 0x000000173b437223 */ /* 0x000fe20000000027 */
[-C--:B----4-:R-:W-:Y:S01]  /*2570*/  FFMA R65, R56, R16.reuse, R65 ;  /* 0x0000001038417223 */ /* 0x090fe20000000041 */
[-C--:B------:R-:W-:Y:S01]  /*2580*/  FFMA R64, R55, R16.reuse, R64 ;  /* 0x0000001037407223 */ /* 0x080fe20000000040 */
[-C--:B------:R-:W-:Y:S01]  /*2590*/  FFMA R63, R54, R16.reuse, R63 ;  /* 0x00000010363f7223 */ /* 0x080fe2000000003f */
[----:B------:R-:W-:Y:S01]  /*25a0*/  FFMA R70, R53, R16, R70 ;  /* 0x0000001035467223 */ /* 0x000fe20000000046 */
[-C--:B------:R-:W-:Y:S01]  /*25b0*/  FFMA R65, R52, R17.reuse, R65 ;  /* 0x0000001134417223 */ /* 0x080fe20000000041 */
[-C--:B------:R-:W-:Y:S01]  /*25c0*/  FFMA R51, R51, R17.reuse, R64 ;  /* 0x0000001133337223 */ /* 0x080fe20000000040 */
[-C--:B------:R-:W-:Y:S01]  /*25d0*/  FFMA R50, R50, R17.reuse, R63 ;  /* 0x0000001132327223 */ /* 0x080fe2000000003f */
[----:B------:R-:W-:Y:S01]  /*25e0*/  FFMA R17, R49, R17, R70 ;  /* 0x0000001131117223 */ /* 0x000fe20000000046 */
[-C--:B------:R-:W-:Y:S01]  /*25f0*/  FFMA R48, R48, R18.reuse, R65 ;  /* 0x0000001230307223 */ /* 0x080fe20000000041 */
[-C--:B------:R-:W-:Y:S01]  /*2600*/  FFMA R51, R62, R18.reuse, R51 ;  /* 0x000000123e337223 */ /* 0x080fe20000000033 */
[-C--:B------:R-:W-:Y:S01]  /*2610*/  FFMA R50, R61, R18.reuse, R50 ;  /* 0x000000123d327223 */ /* 0x080fe20000000032 */
[----:B------:R-:W-:Y:S01]  /*2620*/  FFMA R17, R60, R18, R17 ;  /* 0x000000123c117223 */ /* 0x000fe20000000011 */
[CC--:B------:R-:W-:Y:S01]  /*2630*/  FFMA R33, R58.reuse, R27.reuse, R33 ;  /* 0x0000001b3a217223 */ /* 0x0c0fe20000000021 */
[C---:B------:R-:W-:Y:S01]  /*2640*/  FFMA R32, R57.reuse, R27, R24 ;  /* 0x0000001b39207223 */ /* 0x040fe20000000018 */
[-C--:B------:R-:W-:Y:S01]  /*2650*/  FFMA R37, R58, R31.reuse, R37 ;  /* 0x0000001f3a257223 */ /* 0x080fe20000000025 */
[CC--:B------:R-:W-:Y:S01]  /*2660*/  FFMA R36, R57.reuse, R31.reuse, R36 ;  /* 0x0000001f39247223 */ /* 0x0c0fe20000000024 */
[----:B------:R-:W-:Y:S01]  /*2670*/  FFMA R47, R46, R31, R68 ;  /* 0x0000001f2e2f7223 */ /* 0x000fe20000000044 */
[-C--:B------:R-:W-:Y:S01]  /*2680*/  FFMA R66, R58, R23.reuse, R66 ;  /* 0x000000173a427223 */ /* 0x080fe20000000042 */
[----:B------:R-:W-:Y:S01]  /*2690*/  FFMA R39, R57, R23, R45 ;  /* 0x0000001739277223 */ /* 0x000fe2000000002d */
[----:B------:R-:W-:Y:S01]  /*26a0*/  FFMA R59, R59, R19, R48 ;  /* 0x000000133b3b7223 */ /* 0x000fe20000000030 */
[C---:B------:R-:W-:Y:S01]  /*26b0*/  FFMA R35, R46.reuse, R27, R25 ;  /* 0x0000001b2e237223 */ /* 0x040fe20000000019 */
[----:B------:R-:W-:Y:S01]  /*26c0*/  FFMA R68, R46, R23, R22 ;  /* 0x000000172e447223 */ /* 0x000fe20000000016 */
[-C--:B------:R-:W-:Y:S01]  /*26d0*/  FFMA R58, R58, R19.reuse, R51 ;  /* 0x000000133a3a7223 */ /* 0x080fe20000000033 */
[-C--:B------:R-:W-:Y:S01]  /*26e0*/  FFMA R57, R57, R19.reuse, R50 ;  /* 0x0000001339397223 */ /* 0x080fe20000000032 */
[----:B------:R-:W-:Y:S01]  /*26f0*/  FFMA R48, R46, R19, R17 ;  /* 0x000000132e307223 */ /* 0x000fe20000000011 */
[----:B------:R-:W-:Y:S06]  /*2700*/  BRA.U UP1, `(.L_x_0) ;  /* 0xffffffed01ec7547 */ /* 0x000fec000b83ffff */
[----:B------:R-:W-:Y:S05]  /*2710*/  BRA.U UP2, `(.L_x_1) ;  /* 0xffffffed02ac7547 */ /* 0x000fea000b83ffff */
[----:B------:R-:W-:-:S04]  /*2720*/  UIADD3 UR5, UPT, UPT, UR5, 0x1, URZ ;  /* 0x0000000105057890 */ /* 0x000fc8000fffe0ff */
[----:B------:R-:W-:-:S09]  /*2730*/  UISETP.NE.AND UP0, UPT, UR5, 0x4, UPT ;  /* 0x000000040500788c */ /* 0x000fd2000bf05270 */
[----:B------:R-:W-:Y:S05]  /*2740*/  BRA.U UP0, `(.L_x_2) ;  /* 0xffffffe500487547 */ /* 0x000fea000b83ffff */
[----:B------:R-:W-:-:S04]  /*2750*/  UIADD3 UR4, UPT, UPT, UR4, 0x1, URZ ;  /* 0x0000000104047890 */ /* 0x000fc8000fffe0ff */
[----:B------:R-:W-:-:S09]  /*2760*/  UISETP.NE.AND UP0, UPT, UR4, 0x4, UPT ;  /* 0x000000040400788c */ /* 0x000fd2000bf05270 */
[----:B------:R-:W-:Y:S05]  /*2770*/  BRA.U UP0, `(.L_x_3) ;  /* 0xffffffe100c47547 */ /* 0x000fea000b83ffff */
[----:B------:R-:W0:Y:S01]  /*2780*/  S2R R71, SR_TID.X ;  /* 0x0000000000477919 */ /* 0x000e220000002100 */
[----:B------:R-:W-:Y:S01]  /*2790*/  USHF.L.U32 UR4, UR10, 0xc, URZ ;  /* 0x0000000c0a047899 */ /* 0x000fe200080006ff */
[----:B------:R-:W1:Y:S01]  /*27a0*/  LDC.64 R2, c[0x0][0x380] ;  /* 0x0000e000ff027b82 */ /* 0x000e620000000a00 */
[----:B------:R-:W-:Y:S02]  /*27b0*/  USHF.L.U32 UR6, UR10, 0x4, URZ ;  /* 0x000000040a067899 */ /* 0x000fe400080006ff */
[----:B------:R-:W-:-:S04]  /*27c0*/  ULOP3.LUT UR4, UR4, 0x7fff0000, URZ, 0xc0, !UPT ;  /* 0x7fff000004047892 */ /* 0x000fc8000f8ec0ff */
[----:B------:R-:W-:Y:S02]  /*27d0*/  MOV R7, UR6 ;  /* 0x0000000600077c02 */ /* 0x000fe40008000f00 */
[----:B------:R-:W-:Y:S01]  /*27e0*/  MOV R5, UR4 ;  /* 0x0000000400057c02 */ /* 0x000fe20008000f00 */
[----:B------:R-:W-:-:S04]  /*27f0*/  USHF.R.U32.HI UR4, URZ, 0x2, UR10 ;  /* 0x00000002ff047899 */ /* 0x000fc8000801160a */
[----:B------:R-:W-:Y:S02]  /*2800*/  ULOP3.LUT UR5, UR4, 0x3, URZ, 0xc0, !UPT ;  /* 0x0000000304057892 */ /* 0x000fe4000f8ec0ff */
[----:B------:R-:W-:-:S04]  /*2810*/  USHF.L.U32 UR4, UR10, 0x5, URZ ;  /* 0x000000050a047899 */ /* 0x000fc800080006ff */
[----:B------:R-:W-:Y:S01]  /*2820*/  ULOP3.LUT UR4, UR4, 0x40, URZ, 0xc0, !UPT ;  /* 0x0000004004047892 */ /* 0x000fe2000f8ec0ff */
[----:B0-----:R-:W-:Y:S02]  /*2830*/  SHF.L.U32 R0, R71, 0x5, RZ ;  /* 0x0000000547007819 */ /* 0x001fe400000006ff */
[----:B------:R-:W-:-:S04]  /*2840*/  LOP3.LUT R5, R5, 0x7, R71, 0xf8, !PT ;  /* 0x0000000705057812 */ /* 0x000fc800078ef847 */
[----:B------:R-:W-:Y:S02]  /*2850*/  LOP3.LUT R0, R5, 0x1000, R0, 0xf8, !PT ;  /* 0x0000100005007812 */ /* 0x000fe400078ef800 */
[----:B------:R-:W-:Y:S02]  /*2860*/  SHF.R.U32.HI R5, RZ, 0x3, R71 ;  /* 0x00000003ff057819 */ /* 0x000fe40000011647 */
[----:B------:R-:W-:Y:S02]  /*2870*/  LOP3.LUT R4, R0, 0x10, R7, 0xf8, !PT ;  /* 0x0000001000047812 */ /* 0x000fe400078ef807 */
[----:B------:R-:W-:Y:S02]  /*2880*/  MOV R7, UR5 ;  /* 0x0000000500077c02 */ /* 0x000fe40008000f00 */
[----:B------:R-:W-:Y:S02]  /*2890*/  SHF.L.U32 R0, R5, 0x7, RZ ;  /* 0x0000000705007819 */ /* 0x000fe400000006ff */
[----:B------:R-:W-:-:S02]  /*28a0*/  LEA R5, R7, R4, 0xd ;  /* 0x0000000407057211 */ /* 0x000fc400078e68ff */
[----:B------:R-:W-:-:S04]  /*28b0*/  LOP3.LUT R0, R0, 0x780, RZ, 0xc0, !PT ;  /* 0x0000078000007812 */ /* 0x000fc800078ec0ff */
[----:B------:R-:W-:-:S05]  /*28c0*/  IADD3 R5, PT, PT, R5, UR4, R0 ;  /* 0x0000000405057c10 */ /* 0x000fca000fffe000 */
[----:B-1----:R-:W-:-:S05]  /*28d0*/  IMAD.WIDE.U32 R2, R5, 0x4, R2 ;  /* 0x0000000405027825 */ /* 0x002fca00078e0002 */
[----:B------:R-:W-:Y:S04]  /*28e0*/  STG.E desc[UR18][R2.64], R34 ;  /* 0x0000002202007986 */ /* 0x000fe8000c101912 */
        /* <DEDUP_REMOVED lines=14> */
[----:B------:R-:W-:Y:S01]  /*29d0*/  STG.E desc[UR18][R2.64+0x220a0], R48 ;  /* 0x0220a03002007986 */ /* 0x000fe2000c101912 */
[----:B------:R-:W-:Y:S05]  /*29e0*/  EXIT ;  /* 0x000000000000794d */ /* 0x000fea0003800000 */
.L_x_4:
[----:B------:R-:W-:-:S00]  /*29f0*/  BRA `(.L_x_4) ;  /* 0xfffffffc00fc7947 */ /* 0x000fc0000383ffff */
[----:B------:R-:W-:-:S00]  /*2a00*/  NOP ;  /* 0x0000000000007918 */ /* 0x000fc00000000000 */
[----:B------:R-:W-:-:S00]  /*2a10*/  NOP ;  /* 0x0000000000007918 */ /* 0x000fc00000000000 */
[----:B------:R-:W-:-:S00]  /*2a20*/  NOP ;  /* 0x0000000000007918 */ /* 0x000fc00000000000 */
[----:B------:R-:W-:-:S00]  /*2a30*/  NOP ;  /* 0x0000000000007918 */ /* 0x000fc00000000000 */
[----:B------:R-:W-:-:S00]  /*2a40*/  NOP ;  /* 0x0000000000007918 */ /* 0x000fc00000000000 */
[----:B------:R-:W-:-:S00]  /*2a50*/  NOP ;  /* 0x0000000000007918 */ /* 0x000fc00000000000 */
[----:B------:R-:W-:-:S00]  /*2a60*/  NOP ;  /* 0x0000000000007918 */ /* 0x000fc00000000000 */
[----:B------:R-:W-:-:S00]  /*2a70*/  NOP ;  /* 0x0000000000007918 */ /* 0x000fc00000000000 */
.L_x_5:


//--------------------- .nv.shared.main_kernel    --------------------------
	.section	.nv.shared.main_kernel,"aw",@nobits
	.sectionflags	@""
	.align	4
.nv.shared.main_kernel:
	.zero		32000


//--------------------- .nv.shared.reserved.0     --------------------------
	.section	.nv.shared.reserved.0,"aw",@nobits
	.weak		__nv_reservedSMEM_offset_0_alias
	.size		__nv_reservedSMEM_offset_0_alias, 0, 64
	.other		__nv_reservedSMEM_offset_0_alias,@"STO_CUDA_RESERVED_SHARED STV_DEFAULT"
__nv_reservedSMEM_offset_0_alias:
	.zero		0
	.zero		64


//--------------------- .nv.constant0.main_kernel --------------------------
	.section	.nv.constant0.main_kernel,"a",@progbits
	.sectionflags	@""
	.align	4
.nv.constant0.main_kernel:
	.zero		920


//--------------------- SYMBOLS --------------------------

	.type		.nv.reservedSmem.offset0,@object
	.size		.nv.reservedSmem.offset0,0x4
	.type		.nv.reservedSmem.cap,@object
	.size		.nv.reservedSmem.cap,0x4
